//
// Generated by NVIDIA NVVM Compiler
//
// Compiler Build ID: CL-36424714
// Cuda compilation tools, release 13.0, V13.0.88
// Based on NVVM 20.0.0
//

.version 9.0
.target sm_100
.address_size 64

	// .globl	_Z8cuda_fftIiEvPT_m
.extern .func  (.param .b32 func_retval0) vprintf
(
	.param .b64 vprintf_param_0,
	.param .b64 vprintf_param_1
)
;
.extern .func free
(
	.param .b64 free_param_0
)
;
.extern .func __assertfail
(
	.param .b64 __assertfail_param_0,
	.param .b64 __assertfail_param_1,
	.param .b32 __assertfail_param_2,
	.param .b64 __assertfail_param_3,
	.param .b64 __assertfail_param_4
)
;
.const .align 4 .u32 _Z5omegaIiE;
.const .align 4 .u32 _Z3oneIiE;
.global .align 1 .b8 __unnamed_1[59] = {118, 111, 105, 100, 32, 99, 117, 100, 97, 95, 102, 102, 116, 40, 70, 105, 101, 108, 100, 84, 32, 42, 44, 32, 117, 110, 115, 105, 103, 110, 101, 100, 32, 108, 111, 110, 103, 41, 32, 91, 119, 105, 116, 104, 32, 70, 105, 101, 108, 100, 84, 32, 61, 32, 105, 110, 116, 93};
.global .align 1 .b8 $str[4] = {37, 100, 32};
.global .align 1 .b8 $str$1[21] = {108, 101, 110, 103, 116, 104, 32, 61, 61, 32, 49, 117, 108, 60, 60, 108, 111, 103, 95, 109};
.global .align 1 .b8 $str$2[27] = {47, 116, 109, 112, 47, 115, 97, 115, 115, 95, 99, 117, 95, 104, 113, 111, 113, 110, 122, 105, 49, 47, 107, 46, 99, 117};

.visible .entry _Z8cuda_fftIiEvPT_m(
	.param .u64 .ptr .align 1 _Z8cuda_fftIiEvPT_m_param_0,
	.param .u64 _Z8cuda_fftIiEvPT_m_param_1
)
{
	.local .align 16 .b8 	__local_depot0[2097168];
	.reg .b64 	%SP;
	.reg .b64 	%SPL;
	.reg .pred 	%p<49>;
	.reg .b32 	%r<232>;
	.reg .b64 	%rd<198>;

	mov.u64 	%SPL, __local_depot0;
	cvta.local.u64 	%SP, %SPL;
	ld.param.u64 	%rd43, [_Z8cuda_fftIiEvPT_m_param_0];
	ld.param.u64 	%rd42, [_Z8cuda_fftIiEvPT_m_param_1];
	cvta.to.global.u64 	%rd1, %rd43;
	add.u64 	%rd2, %SPL, 0;
	add.u64 	%rd45, %SP, 2097152;
	add.u64 	%rd46, %SPL, 2097152;
	mov.u32 	%r48, %ctaid.x;
	mov.u32 	%r49, %ntid.x;
	mov.u32 	%r50, %tid.x;
	mad.lo.s32 	%r51, %r48, %r49, %r50;
	ld.const.u32 	%r1, [_Z5omegaIiE];
	st.local.u32 	[%rd46], %r1;
	mov.u64 	%rd47, $str;
	cvta.global.u64 	%rd48, %rd47;
	{ // callseq 0, 0
	.param .b64 param0;
	st.param.b64 	[param0], %rd48;
	.param .b64 param1;
	st.param.b64 	[param1], %rd45;
	.param .b32 retval0;
	call.uni (retval0), 
	vprintf, 
	(
	param0, 
	param1
	);
	ld.param.b32 	%r52, [retval0];
	} // callseq 0
	cvt.s64.s32 	%rd3, %r51;
	setp.eq.s64 	%p1, %rd42, 4194304;
	@%p1 bra 	$L__BB0_2;
	mov.u64 	%rd49, $str$1;
	cvta.global.u64 	%rd50, %rd49;
	mov.u64 	%rd51, $str$2;
	cvta.global.u64 	%rd52, %rd51;
	mov.u64 	%rd53, __unnamed_1;
	cvta.global.u64 	%rd54, %rd53;
	{ // callseq 1, 0
	.param .b64 param0;
	st.param.b64 	[param0], %rd50;
	.param .b64 param1;
	st.param.b64 	[param1], %rd52;
	.param .b32 param2;
	st.param.b32 	[param2], 62;
	.param .b64 param3;
	st.param.b64 	[param3], %rd54;
	.param .b64 param4;
	st.param.b64 	[param4], 1;
	call.uni 
	__assertfail, 
	(
	param0, 
	param1, 
	param2, 
	param3, 
	param4
	);
	} // callseq 1
$L__BB0_2:
	shl.b64 	%rd55, %rd3, 19;
	setp.gt.u64 	%p2, %rd55, %rd42;
	@%p2 bra 	$L__BB0_91;
	cvt.u32.u64 	%r54, %rd3;
	xor.b32  	%r2, %r1, %r54;
	shl.b32 	%r55, %r54, 19;
	xor.b32  	%r3, %r1, %r55;
	mov.b64 	%rd184, 0;
	ld.const.u32 	%r4, [_Z3oneIiE];
	mov.u32 	%r212, %r4;
$L__BB0_4:
	shl.b64 	%rd57, %rd184, 2;
	add.s64 	%rd5, %rd2, %rd57;
	setp.gt.u64 	%p3, %rd184, %rd42;
	add.s64 	%rd6, %rd1, %rd57;
	@%p3 bra 	$L__BB0_6;
	ld.global.u32 	%r56, [%rd6];
	ld.local.u32 	%r57, [%rd5];
	mad.lo.s32 	%r58, %r56, %r212, %r57;
	st.local.u32 	[%rd5], %r58;
	mul.lo.s32 	%r212, %r212, %r3;
$L__BB0_6:
	add.s64 	%rd58, %rd184, 524288;
	setp.gt.u64 	%p4, %rd58, %rd42;
	@%p4 bra 	$L__BB0_8;
	ld.global.u32 	%r59, [%rd6+2097152];
	ld.local.u32 	%r60, [%rd5];
	mad.lo.s32 	%r61, %r59, %r212, %r60;
	st.local.u32 	[%rd5], %r61;
	mul.lo.s32 	%r212, %r212, %r3;
$L__BB0_8:
	add.s64 	%rd59, %rd184, 1048576;
	setp.gt.u64 	%p5, %rd59, %rd42;
	@%p5 bra 	$L__BB0_10;
	ld.global.u32 	%r62, [%rd6+4194304];
	ld.local.u32 	%r63, [%rd5];
	mad.lo.s32 	%r64, %r62, %r212, %r63;
	st.local.u32 	[%rd5], %r64;
	mul.lo.s32 	%r212, %r212, %r3;
$L__BB0_10:
	add.s64 	%rd60, %rd184, 1572864;
	setp.gt.u64 	%p6, %rd60, %rd42;
	@%p6 bra 	$L__BB0_12;
	ld.global.u32 	%r65, [%rd6+6291456];
	ld.local.u32 	%r66, [%rd5];
	mad.lo.s32 	%r67, %r65, %r212, %r66;
	st.local.u32 	[%rd5], %r67;
	mul.lo.s32 	%r212, %r212, %r3;
$L__BB0_12:
	add.s64 	%rd61, %rd184, 2097152;
	setp.gt.u64 	%p7, %rd61, %rd42;
	@%p7 bra 	$L__BB0_14;
	ld.global.u32 	%r68, [%rd6+8388608];
	ld.local.u32 	%r69, [%rd5];
	mad.lo.s32 	%r70, %r68, %r212, %r69;
	st.local.u32 	[%rd5], %r70;
	mul.lo.s32 	%r212, %r212, %r3;
$L__BB0_14:
	add.s64 	%rd62, %rd184, 2621440;
	setp.gt.u64 	%p8, %rd62, %rd42;
	@%p8 bra 	$L__BB0_16;
	ld.global.u32 	%r71, [%rd6+10485760];
	ld.local.u32 	%r72, [%rd5];
	mad.lo.s32 	%r73, %r71, %r212, %r72;
	st.local.u32 	[%rd5], %r73;
	mul.lo.s32 	%r212, %r212, %r3;
$L__BB0_16:
	add.s64 	%rd63, %rd184, 3145728;
	setp.gt.u64 	%p9, %rd63, %rd42;
	@%p9 bra 	$L__BB0_18;
	ld.global.u32 	%r74, [%rd6+12582912];
	ld.local.u32 	%r75, [%rd5];
	mad.lo.s32 	%r76, %r74, %r212, %r75;
	st.local.u32 	[%rd5], %r76;
	mul.lo.s32 	%r212, %r212, %r3;
$L__BB0_18:
	add.s64 	%rd64, %rd184, 3670016;
	setp.gt.u64 	%p10, %rd64, %rd42;
	@%p10 bra 	$L__BB0_20;
	ld.global.u32 	%r77, [%rd6+14680064];
	ld.local.u32 	%r78, [%rd5];
	mad.lo.s32 	%r79, %r77, %r212, %r78;
	st.local.u32 	[%rd5], %r79;
	mul.lo.s32 	%r212, %r212, %r3;
$L__BB0_20:
	mul.lo.s32 	%r221, %r212, %r2;
	setp.ge.u64 	%p11, %rd184, %rd42;
	@%p11 bra 	$L__BB0_22;
	ld.global.u32 	%r80, [%rd6+4];
	ld.local.u32 	%r81, [%rd5+4];
	mad.lo.s32 	%r82, %r80, %r221, %r81;
	st.local.u32 	[%rd5+4], %r82;
	mul.lo.s32 	%r221, %r221, %r3;
$L__BB0_22:
	add.s64 	%rd65, %rd184, 524289;
	setp.gt.u64 	%p12, %rd65, %rd42;
	@%p12 bra 	$L__BB0_24;
	ld.global.u32 	%r83, [%rd6+2097156];
	ld.local.u32 	%r84, [%rd5+4];
	mad.lo.s32 	%r85, %r83, %r221, %r84;
	st.local.u32 	[%rd5+4], %r85;
	mul.lo.s32 	%r221, %r221, %r3;
$L__BB0_24:
	add.s64 	%rd66, %rd184, 1048577;
	setp.gt.u64 	%p13, %rd66, %rd42;
	@%p13 bra 	$L__BB0_26;
	ld.global.u32 	%r86, [%rd6+4194308];
	ld.local.u32 	%r87, [%rd5+4];
	mad.lo.s32 	%r88, %r86, %r221, %r87;
	st.local.u32 	[%rd5+4], %r88;
	mul.lo.s32 	%r221, %r221, %r3;
$L__BB0_26:
	add.s64 	%rd67, %rd184, 1572865;
	setp.gt.u64 	%p14, %rd67, %rd42;
	@%p14 bra 	$L__BB0_28;
	ld.global.u32 	%r89, [%rd6+6291460];
	ld.local.u32 	%r90, [%rd5+4];
	mad.lo.s32 	%r91, %r89, %r221, %r90;
	st.local.u32 	[%rd5+4], %r91;
	mul.lo.s32 	%r221, %r221, %r3;
$L__BB0_28:
	add.s64 	%rd68, %rd184, 2097153;
	setp.gt.u64 	%p15, %rd68, %rd42;
	@%p15 bra 	$L__BB0_30;
	ld.global.u32 	%r92, [%rd6+8388612];
	ld.local.u32 	%r93, [%rd5+4];
	mad.lo.s32 	%r94, %r92, %r221, %r93;
	st.local.u32 	[%rd5+4], %r94;
	mul.lo.s32 	%r221, %r221, %r3;
$L__BB0_30:
	add.s64 	%rd69, %rd184, 2621441;
	setp.gt.u64 	%p16, %rd69, %rd42;
	@%p16 bra 	$L__BB0_32;
	ld.global.u32 	%r95, [%rd6+10485764];
	ld.local.u32 	%r96, [%rd5+4];
	mad.lo.s32 	%r97, %r95, %r221, %r96;
	st.local.u32 	[%rd5+4], %r97;
	mul.lo.s32 	%r221, %r221, %r3;
$L__BB0_32:
	add.s64 	%rd70, %rd184, 3145729;
	setp.gt.u64 	%p17, %rd70, %rd42;
	@%p17 bra 	$L__BB0_34;
	ld.global.u32 	%r98, [%rd6+12582916];
	ld.local.u32 	%r99, [%rd5+4];
	mad.lo.s32 	%r100, %r98, %r221, %r99;
	st.local.u32 	[%rd5+4], %r100;
	mul.lo.s32 	%r221, %r221, %r3;
$L__BB0_34:
	add.s64 	%rd71, %rd184, 3670017;
	setp.gt.u64 	%p18, %rd71, %rd42;
	@%p18 bra 	$L__BB0_36;
	ld.global.u32 	%r101, [%rd6+14680068];
	ld.local.u32 	%r102, [%rd5+4];
	mad.lo.s32 	%r103, %r101, %r221, %r102;
	st.local.u32 	[%rd5+4], %r103;
	mul.lo.s32 	%r221, %r221, %r3;
$L__BB0_36:
	mul.lo.s32 	%r212, %r221, %r2;
	add.s64 	%rd184, %rd184, 2;
	setp.ne.s64 	%p19, %rd184, 524288;
	@%p19 bra 	$L__BB0_4;
	mov.b64 	%rd185, 0;
$L__BB0_38:
	shr.u64 	%rd73, %rd185, 4;
	shl.b64 	%rd74, %rd185, 4;
	and.b64  	%rd75, %rd74, 16;
	shl.b64 	%rd76, %rd185, 2;
	and.b64  	%rd77, %rd76, 8;
	or.b64  	%rd78, %rd75, %rd77;
	and.b64  	%rd79, %rd185, 4;
	or.b64  	%rd80, %rd79, %rd78;
	shr.u64 	%rd81, %rd185, 2;
	and.b64  	%rd82, %rd81, 2;
	or.b64  	%rd83, %rd80, %rd82;
	and.b64  	%rd84, %rd73, 1;
	or.b64  	%rd85, %rd84, %rd83;
	shr.u64 	%rd86, %rd185, 6;
	shl.b64 	%rd87, %rd85, 2;
	and.b64  	%rd88, %rd73, 2;
	or.b64  	%rd89, %rd87, %rd88;
	and.b64  	%rd90, %rd86, 1;
	or.b64  	%rd91, %rd90, %rd89;
	shr.u64 	%rd92, %rd185, 8;
	shl.b64 	%rd93, %rd91, 2;
	and.b64  	%rd94, %rd86, 2;
	or.b64  	%rd95, %rd93, %rd94;
	and.b64  	%rd96, %rd92, 1;
	or.b64  	%rd97, %rd96, %rd95;
	shr.u64 	%rd98, %rd185, 10;
	shl.b64 	%rd99, %rd97, 2;
	and.b64  	%rd100, %rd92, 2;
	or.b64  	%rd101, %rd99, %rd100;
	and.b64  	%rd102, %rd98, 1;
	or.b64  	%rd103, %rd102, %rd101;
	shr.u64 	%rd104, %rd185, 12;
	shl.b64 	%rd105, %rd103, 2;
	and.b64  	%rd106, %rd98, 2;
	or.b64  	%rd107, %rd105, %rd106;
	and.b64  	%rd108, %rd104, 1;
	or.b64  	%rd109, %rd108, %rd107;
	shr.u64 	%rd110, %rd185, 14;
	shl.b64 	%rd111, %rd109, 2;
	and.b64  	%rd112, %rd104, 2;
	or.b64  	%rd113, %rd111, %rd112;
	and.b64  	%rd114, %rd110, 1;
	or.b64  	%rd115, %rd114, %rd113;
	shr.u64 	%rd116, %rd185, 16;
	shl.b64 	%rd117, %rd115, 2;
	and.b64  	%rd118, %rd110, 2;
	or.b64  	%rd119, %rd117, %rd118;
	and.b64  	%rd120, %rd116, 1;
	or.b64  	%rd121, %rd120, %rd119;
	shr.u64 	%rd122, %rd185, 18;
	shl.b64 	%rd123, %rd121, 2;
	and.b64  	%rd124, %rd116, 2;
	or.b64  	%rd125, %rd123, %rd124;
	and.b64  	%rd126, %rd122, 1;
	or.b64  	%rd9, %rd126, %rd125;
	setp.ge.u64 	%p20, %rd185, %rd9;
	@%p20 bra 	$L__BB0_40;
	add.s64 	%rd128, %rd2, %rd76;
	ld.local.u32 	%r104, [%rd128];
	shl.b64 	%rd129, %rd9, 2;
	add.s64 	%rd130, %rd2, %rd129;
	ld.local.u32 	%r105, [%rd130];
	st.local.u32 	[%rd128], %r105;
	st.local.u32 	[%rd130], %r104;
$L__BB0_40:
	add.s64 	%rd185, %rd185, 1;
	setp.ne.s64 	%p21, %rd185, 524288;
	@%p21 bra 	$L__BB0_38;
	mov.b64 	%rd186, 1;
	mov.u64 	%rd187, %rd186;
$L__BB0_42:
	shl.b64 	%rd13, %rd187, 1;
	add.s64 	%rd133, %rd13, -1;
	not.b64 	%rd134, %rd13;
	and.b64  	%rd135, %rd134, %rd133;
	popc.b64 	%r106, %rd135;
	mov.b64 	%rd136, 524288;
	shr.u64 	%rd137, %rd136, %r106;
	cvt.u32.u64 	%r107, %rd137;
	xor.b32  	%r108, %r1, %r107;
	xor.b32  	%r40, %r108, 8;
	and.b64  	%rd14, %rd187, 7;
	and.b64  	%rd15, %rd187, -8;
	mov.b64 	%rd188, 0;
$L__BB0_43:
	add.s64 	%rd139, %rd187, -1;
	setp.lt.u64 	%p22, %rd139, 7;
	mov.b64 	%rd193, 0;
	mov.u32 	%r229, %r4;
	@%p22 bra 	$L__BB0_46;
	add.s64 	%rd140, %rd187, %rd188;
	shl.b64 	%rd141, %rd140, 2;
	add.s64 	%rd142, %rd2, 16;
	add.s64 	%rd190, %rd142, %rd141;
	shl.b64 	%rd143, %rd188, 2;
	add.s64 	%rd189, %rd142, %rd143;
	mov.u64 	%rd191, %rd15;
	mov.u32 	%r229, %r4;
$L__BB0_45:
	.pragma "nounroll";
	ld.local.u32 	%r109, [%rd190+-16];
	mul.lo.s32 	%r110, %r109, %r229;
	ld.local.u32 	%r111, [%rd189+-16];
	sub.s32 	%r112, %r111, %r110;
	st.local.u32 	[%rd190+-16], %r112;
	add.s32 	%r113, %r111, %r110;
	st.local.u32 	[%rd189+-16], %r113;
	mul.lo.s32 	%r114, %r229, %r40;
	ld.local.u32 	%r115, [%rd190+-12];
	mul.lo.s32 	%r116, %r115, %r114;
	ld.local.u32 	%r117, [%rd189+-12];
	sub.s32 	%r118, %r117, %r116;
	st.local.u32 	[%rd190+-12], %r118;
	add.s32 	%r119, %r117, %r116;
	st.local.u32 	[%rd189+-12], %r119;
	mul.lo.s32 	%r120, %r114, %r40;
	ld.local.u32 	%r121, [%rd190+-8];
	mul.lo.s32 	%r122, %r121, %r120;
	ld.local.u32 	%r123, [%rd189+-8];
	sub.s32 	%r124, %r123, %r122;
	st.local.u32 	[%rd190+-8], %r124;
	add.s32 	%r125, %r123, %r122;
	st.local.u32 	[%rd189+-8], %r125;
	mul.lo.s32 	%r126, %r120, %r40;
	ld.local.u32 	%r127, [%rd190+-4];
	mul.lo.s32 	%r128, %r127, %r126;
	ld.local.u32 	%r129, [%rd189+-4];
	sub.s32 	%r130, %r129, %r128;
	st.local.u32 	[%rd190+-4], %r130;
	add.s32 	%r131, %r129, %r128;
	st.local.u32 	[%rd189+-4], %r131;
	mul.lo.s32 	%r132, %r126, %r40;
	ld.local.u32 	%r133, [%rd190];
	mul.lo.s32 	%r134, %r133, %r132;
	ld.local.u32 	%r135, [%rd189];
	sub.s32 	%r136, %r135, %r134;
	st.local.u32 	[%rd190], %r136;
	add.s32 	%r137, %r135, %r134;
	st.local.u32 	[%rd189], %r137;
	mul.lo.s32 	%r138, %r132, %r40;
	ld.local.u32 	%r139, [%rd190+4];
	mul.lo.s32 	%r140, %r139, %r138;
	ld.local.u32 	%r141, [%rd189+4];
	sub.s32 	%r142, %r141, %r140;
	st.local.u32 	[%rd190+4], %r142;
	add.s32 	%r143, %r141, %r140;
	st.local.u32 	[%rd189+4], %r143;
	mul.lo.s32 	%r144, %r138, %r40;
	ld.local.u32 	%r145, [%rd190+8];
	mul.lo.s32 	%r146, %r145, %r144;
	ld.local.u32 	%r147, [%rd189+8];
	sub.s32 	%r148, %r147, %r146;
	st.local.u32 	[%rd190+8], %r148;
	add.s32 	%r149, %r147, %r146;
	st.local.u32 	[%rd189+8], %r149;
	mul.lo.s32 	%r150, %r144, %r40;
	ld.local.u32 	%r151, [%rd190+12];
	mul.lo.s32 	%r152, %r151, %r150;
	ld.local.u32 	%r153, [%rd189+12];
	sub.s32 	%r154, %r153, %r152;
	st.local.u32 	[%rd190+12], %r154;
	add.s32 	%r155, %r153, %r152;
	st.local.u32 	[%rd189+12], %r155;
	mul.lo.s32 	%r229, %r150, %r40;
	add.s64 	%rd191, %rd191, -8;
	add.s64 	%rd190, %rd190, 32;
	add.s64 	%rd189, %rd189, 32;
	setp.ne.s64 	%p23, %rd191, 0;
	mov.u64 	%rd193, %rd15;
	@%p23 bra 	$L__BB0_45;
$L__BB0_46:
	setp.eq.s64 	%p24, %rd14, 0;
	@%p24 bra 	$L__BB0_54;
	add.s64 	%rd144, %rd14, -1;
	setp.lt.u64 	%p25, %rd144, 3;
	@%p25 bra 	$L__BB0_49;
	add.s64 	%rd145, %rd193, %rd188;
	add.s64 	%rd146, %rd145, %rd187;
	shl.b64 	%rd147, %rd146, 2;
	add.s64 	%rd148, %rd2, %rd147;
	ld.local.u32 	%r156, [%rd148];
	mul.lo.s32 	%r157, %r156, %r229;
	shl.b64 	%rd149, %rd145, 2;
	add.s64 	%rd150, %rd2, %rd149;
	ld.local.u32 	%r158, [%rd150];
	sub.s32 	%r159, %r158, %r157;
	st.local.u32 	[%rd148], %r159;
	add.s32 	%r160, %r158, %r157;
	st.local.u32 	[%rd150], %r160;
	mul.lo.s32 	%r161, %r229, %r40;
	ld.local.u32 	%r162, [%rd148+4];
	mul.lo.s32 	%r163, %r162, %r161;
	ld.local.u32 	%r164, [%rd150+4];
	sub.s32 	%r165, %r164, %r163;
	st.local.u32 	[%rd148+4], %r165;
	add.s32 	%r166, %r164, %r163;
	st.local.u32 	[%rd150+4], %r166;
	mul.lo.s32 	%r167, %r161, %r40;
	ld.local.u32 	%r168, [%rd148+8];
	mul.lo.s32 	%r169, %r168, %r167;
	ld.local.u32 	%r170, [%rd150+8];
	sub.s32 	%r171, %r170, %r169;
	st.local.u32 	[%rd148+8], %r171;
	add.s32 	%r172, %r170, %r169;
	st.local.u32 	[%rd150+8], %r172;
	mul.lo.s32 	%r173, %r167, %r40;
	ld.local.u32 	%r174, [%rd148+12];
	mul.lo.s32 	%r175, %r174, %r173;
	ld.local.u32 	%r176, [%rd150+12];
	sub.s32 	%r177, %r176, %r175;
	st.local.u32 	[%rd148+12], %r177;
	add.s32 	%r178, %r176, %r175;
	st.local.u32 	[%rd150+12], %r178;
	mul.lo.s32 	%r229, %r173, %r40;
	add.s64 	%rd193, %rd193, 4;
$L__BB0_49:
	and.b64  	%rd151, %rd187, 3;
	setp.eq.s64 	%p26, %rd151, 0;
	@%p26 bra 	$L__BB0_54;
	setp.eq.s64 	%p27, %rd151, 1;
	@%p27 bra 	$L__BB0_52;
	add.s64 	%rd152, %rd193, %rd188;
	add.s64 	%rd153, %rd152, %rd187;
	shl.b64 	%rd154, %rd153, 2;
	add.s64 	%rd155, %rd2, %rd154;
	ld.local.u32 	%r179, [%rd155];
	mul.lo.s32 	%r180, %r179, %r229;
	shl.b64 	%rd156, %rd152, 2;
	add.s64 	%rd157, %rd2, %rd156;
	ld.local.u32 	%r181, [%rd157];
	sub.s32 	%r182, %r181, %r180;
	st.local.u32 	[%rd155], %r182;
	add.s32 	%r183, %r181, %r180;
	st.local.u32 	[%rd157], %r183;
	mul.lo.s32 	%r184, %r229, %r40;
	ld.local.u32 	%r185, [%rd155+4];
	mul.lo.s32 	%r186, %r185, %r184;
	ld.local.u32 	%r187, [%rd157+4];
	sub.s32 	%r188, %r187, %r186;
	st.local.u32 	[%rd155+4], %r188;
	add.s32 	%r189, %r187, %r186;
	st.local.u32 	[%rd157+4], %r189;
	mul.lo.s32 	%r229, %r184, %r40;
	add.s64 	%rd193, %rd193, 2;
$L__BB0_52:
	and.b64  	%rd158, %rd187, 1;
	setp.eq.b64 	%p28, %rd158, 1;
	not.pred 	%p29, %p28;
	@%p29 bra 	$L__BB0_54;
	add.s64 	%rd159, %rd193, %rd188;
	add.s64 	%rd160, %rd159, %rd187;
	shl.b64 	%rd161, %rd160, 2;
	add.s64 	%rd162, %rd2, %rd161;
	ld.local.u32 	%r190, [%rd162];
	mul.lo.s32 	%r191, %r190, %r229;
	shl.b64 	%rd163, %rd159, 2;
	add.s64 	%rd164, %rd2, %rd163;
	ld.local.u32 	%r192, [%rd164];
	sub.s32 	%r193, %r192, %r191;
	st.local.u32 	[%rd162], %r193;
	add.s32 	%r194, %r192, %r191;
	st.local.u32 	[%rd164], %r194;
$L__BB0_54:
	add.s64 	%rd188, %rd188, %rd13;
	setp.lt.u64 	%p30, %rd188, 524288;
	@%p30 bra 	$L__BB0_43;
	add.s64 	%rd186, %rd186, 1;
	setp.ne.s64 	%p31, %rd186, 20;
	mov.u64 	%rd187, %rd13;
	@%p31 bra 	$L__BB0_42;
	add.s64 	%rd196, %rd3, 64;
	shl.b64 	%rd166, %rd3, 2;
	add.s64 	%rd167, %rd166, %rd1;
	add.s64 	%rd33, %rd167, 256;
	add.s64 	%rd195, %rd2, 32;
	mov.b64 	%rd197, 0;
$L__BB0_57:
	add.s64 	%rd168, %rd196, -64;
	setp.ge.u64 	%p32, %rd168, %rd42;
	add.s64 	%rd38, %rd33, %rd197;
	@%p32 bra 	$L__BB0_59;
	ld.local.u32 	%r195, [%rd195+-32];
	st.global.u32 	[%rd38+-256], %r195;
$L__BB0_59:
	add.s64 	%rd169, %rd196, -56;
	setp.ge.u64 	%p33, %rd169, %rd42;
	@%p33 bra 	$L__BB0_61;
	ld.local.u32 	%r196, [%rd195+-28];
	st.global.u32 	[%rd38+-224], %r196;
$L__BB0_61:
	add.s64 	%rd170, %rd196, -48;
	setp.ge.u64 	%p34, %rd170, %rd42;
	@%p34 bra 	$L__BB0_63;
	ld.local.u32 	%r197, [%rd195+-24];
	st.global.u32 	[%rd38+-192], %r197;
$L__BB0_63:
	add.s64 	%rd171, %rd196, -40;
	setp.ge.u64 	%p35, %rd171, %rd42;
	@%p35 bra 	$L__BB0_65;
	ld.local.u32 	%r198, [%rd195+-20];
	st.global.u32 	[%rd38+-160], %r198;
$L__BB0_65:
	add.s64 	%rd172, %rd196, -32;
	setp.ge.u64 	%p36, %rd172, %rd42;
	@%p36 bra 	$L__BB0_67;
	ld.local.u32 	%r199, [%rd195+-16];
	st.global.u32 	[%rd38+-128], %r199;
$L__BB0_67:
	add.s64 	%rd173, %rd196, -24;
	setp.ge.u64 	%p37, %rd173, %rd42;
	@%p37 bra 	$L__BB0_69;
	ld.local.u32 	%r200, [%rd195+-12];
	st.global.u32 	[%rd38+-96], %r200;
$L__BB0_69:
	add.s64 	%rd174, %rd196, -16;
	setp.ge.u64 	%p38, %rd174, %rd42;
	@%p38 bra 	$L__BB0_71;
	ld.local.u32 	%r201, [%rd195+-8];
	st.global.u32 	[%rd38+-64], %r201;
$L__BB0_71:
	add.s64 	%rd175, %rd196, -8;
	setp.ge.u64 	%p39, %rd175, %rd42;
	@%p39 bra 	$L__BB0_73;
	ld.local.u32 	%r202, [%rd195+-4];
	st.global.u32 	[%rd38+-32], %r202;
$L__BB0_73:
	setp.ge.u64 	%p40, %rd196, %rd42;
	@%p40 bra 	$L__BB0_75;
	ld.local.u32 	%r203, [%rd195];
	st.global.u32 	[%rd38], %r203;
$L__BB0_75:
	add.s64 	%rd176, %rd196, 8;
	setp.ge.u64 	%p41, %rd176, %rd42;
	@%p41 bra 	$L__BB0_77;
	ld.local.u32 	%r204, [%rd195+4];
	st.global.u32 	[%rd38+32], %r204;
$L__BB0_77:
	add.s64 	%rd177, %rd196, 16;
	setp.ge.u64 	%p42, %rd177, %rd42;
	@%p42 bra 	$L__BB0_79;
	ld.local.u32 	%r205, [%rd195+8];
	st.global.u32 	[%rd38+64], %r205;
$L__BB0_79:
	add.s64 	%rd178, %rd196, 24;
	setp.ge.u64 	%p43, %rd178, %rd42;
	@%p43 bra 	$L__BB0_81;
	ld.local.u32 	%r206, [%rd195+12];
	st.global.u32 	[%rd38+96], %r206;
$L__BB0_81:
	add.s64 	%rd179, %rd196, 32;
	setp.ge.u64 	%p44, %rd179, %rd42;
	@%p44 bra 	$L__BB0_83;
	ld.local.u32 	%r207, [%rd195+16];
	st.global.u32 	[%rd38+128], %r207;
$L__BB0_83:
	add.s64 	%rd180, %rd196, 40;
	setp.ge.u64 	%p45, %rd180, %rd42;
	@%p45 bra 	$L__BB0_85;
	ld.local.u32 	%r208, [%rd195+20];
	st.global.u32 	[%rd38+160], %r208;
$L__BB0_85:
	add.s64 	%rd181, %rd196, 48;
	setp.ge.u64 	%p46, %rd181, %rd42;
	@%p46 bra 	$L__BB0_87;
	ld.local.u32 	%r209, [%rd195+24];
	st.global.u32 	[%rd38+192], %r209;
$L__BB0_87:
	add.s64 	%rd182, %rd196, 56;
	setp.ge.u64 	%p47, %rd182, %rd42;
	@%p47 bra 	$L__BB0_89;
	ld.local.u32 	%r210, [%rd195+28];
	st.global.u32 	[%rd38+224], %r210;
$L__BB0_89:
	add.s64 	%rd197, %rd197, 512;
	add.s64 	%rd196, %rd196, 128;
	add.s64 	%rd195, %rd195, 64;
	setp.ne.s64 	%p48, %rd197, 16777216;
	@%p48 bra 	$L__BB0_57;
	add.u64 	%rd183, %SP, 0;
	{ // callseq 2, 0
	.param .b64 param0;
	st.param.b64 	[param0], %rd183;
	call.uni 
	free, 
	(
	param0
	);
	} // callseq 2
$L__BB0_91:
	ret;

}


// ===== COMPILED SASS (sm_100) =====

	.target	sm_100

	.elftype	@"ET_EXEC"


//--------------------- .note.nv.tkinfo           --------------------------
	.section	.note.nv.tkinfo,"",@"SHT_NOTE"
	.sectionflags	@"SHF_NOTE_NV_TKINFO"
	.tkinfo
        /*0018*/ 	.word	0x00000002
        /*0030*/ 	.string	""
        /*0030*/ 	.string	"ptxas"
        /*0030*/ 	.string	"Cuda compilation tools, release 13.0, V13.0.88"
        /*0030*/ 	.string	"Build cuda_13.0.r13.0/compiler.36424714_0"
        /*0030*/ 	.string	"-arch sm_100 -m 64 "



//--------------------- .note.nv.cuinfo           --------------------------
	.section	.note.nv.cuinfo,"",@"SHT_NOTE"
	.sectionflags	@"SHF_NOTE_NV_CUINFO"
        /*0018*/ 	.short	0x0002
        /*001a*/ 	.short	0x0064
        /*001c*/ 	.short	0x0082
	.zero		2


//--------------------- .nv.info                  --------------------------
	.section	.nv.info,"",@"SHT_CUDA_INFO"
	.align	4


	//----- nvinfo : EIATTR_REGCOUNT
	.align		4
        /*0000*/ 	.byte	0x04, 0x2f
        /*0002*/ 	.short	(.L_7 - .L_6)
	.align		4
.L_6:
        /*0004*/ 	.word	index@(_Z8cuda_fftIiEvPT_m)
        /*0008*/ 	.word	0x00000020


	//----- nvinfo : EIATTR_FRAME_SIZE
	.align		4
.L_7:
        /*000c*/ 	.byte	0x04, 0x11
        /*000e*/ 	.short	(.L_9 - .L_8)
	.align		4
.L_8:
        /*0010*/ 	.word	index@(_Z8cuda_fftIiEvPT_m)
        /*0014*/ 	.word	0x00200010


	//----- nvinfo : EIATTR_MIN_STACK_SIZE
	.align		4
.L_9:
        /*0018*/ 	.byte	0x04, 0x12
        /*001a*/ 	.short	(.L_11 - .L_10)
	.align		4
.L_10:
        /*001c*/ 	.word	index@(_Z8cuda_fftIiEvPT_m)
        /*0020*/ 	.word	0x00200010
.L_11:


//--------------------- .nv.compat                --------------------------
	.section	.nv.compat,"",@"SHT_CUDA_COMPAT_INFO"
	.align	4
        /*0000*/ 	.byte	0x02, 0x09, 0x00, 0x00, 0x02, 0x02, 0x01, 0x00, 0x02, 0x05, 0x05, 0x00, 0x03, 0x07, 0x01, 0x01
        /*0010*/ 	.byte	0x02, 0x03, 0x00, 0x00, 0x02, 0x06, 0x01, 0x00, 0x04, 0x0b, 0x08, 0x00, 0x09, 0x00, 0x00, 0x00
        /*0020*/ 	.byte	0x00, 0x00, 0x00, 0x00


//--------------------- .nv.info._Z8cuda_fftIiEvPT_m --------------------------
	.section	.nv.info._Z8cuda_fftIiEvPT_m,"",@"SHT_CUDA_INFO"
	.sectionflags	@""
	.align	4


	//----- nvinfo : EIATTR_CUDA_API_VERSION
	.align		4
        /*0000*/ 	.byte	0x04, 0x37
        /*0002*/ 	.short	(.L_13 - .L_12)
.L_12:
        /*0004*/ 	.word	0x00000082


	//----- nvinfo : EIATTR_KPARAM_INFO
	.align		4
.L_13:
        /*0008*/ 	.byte	0x04, 0x17
        /*000a*/ 	.short	(.L_15 - .L_14)
.L_14:
        /*000c*/ 	.word	0x00000000
        /*0010*/ 	.short	0x0001
        /*0012*/ 	.short	0x0008
        /*0014*/ 	.byte	0x00, 0xf0, 0x21, 0x00


	//----- nvinfo : EIATTR_KPARAM_INFO
	.align		4
.L_15:
        /*0018*/ 	.byte	0x04, 0x17
        /*001a*/ 	.short	(.L_17 - .L_16)
.L_16:
        /*001c*/ 	.word	0x00000000
        /*0020*/ 	.short	0x0000
        /*0022*/ 	.short	0x0000
        /*0024*/ 	.byte	0x00, 0xf5, 0x21, 0x00


	//----- nvinfo : EIATTR_SPARSE_MMA_MASK
	.align		4
.L_17:
        /*0028*/ 	.byte	0x03, 0x50
        /*002a*/ 	.short	0x0000


	//----- nvinfo : EIATTR_MAXREG_COUNT
	.align		4
        /*002c*/ 	.byte	0x03, 0x1b
        /*002e*/ 	.short	0x00ff


	//----- nvinfo : EIATTR_EXTERNS
	.align		4
        /*0030*/ 	.byte	0x04, 0x0f
        /*0032*/ 	.short	(.L_19 - .L_18)


	//   ....[0]....
	.align		4
.L_18:
        /*0034*/ 	.word	index@(vprintf)


	//   ....[1]....
	.align		4
        /*0038*/ 	.word	index@(free)


	//   ....[2]....
	.align		4
        /*003c*/ 	.word	index@(__assertfail)


	//----- nvinfo : EIATTR_MERCURY_ISA_VERSION
	.align		4
.L_19:
        /*0040*/ 	.byte	0x03, 0x5f
        /*0042*/ 	.short	0x0101


	//----- nvinfo : EIATTR_VRC_CTA_INIT_COUNT
	.align		4
        /*0044*/ 	.byte	0x02, 0x4a
	.zero		1
	.zero		1


	//----- nvinfo : EIATTR_SYSCALL_OFFSETS
	.align		4
        /*0048*/ 	.byte	0x04, 0x46
        /*004a*/ 	.short	(.L_21 - .L_20)


	//   ....[0]....
.L_20:
        /*004c*/ 	.word	0x00000150


	//   ....[1]....
        /*0050*/ 	.word	0x000002a0


	//   ....[2]....
        /*0054*/ 	.word	0x00002b40


	//----- nvinfo : EIATTR_EXIT_INSTR_OFFSETS
	.align		4
.L_21:
        /*0058*/ 	.byte	0x04, 0x1c
        /*005a*/ 	.short	(.L_23 - .L_22)


	//   ....[0]....
.L_22:
        /*005c*/ 	.word	0x00000300


	//   ....[1]....
        /*0060*/ 	.word	0x00002b50


	//----- nvinfo : EIATTR_CRS_STACK_SIZE
	.align		4
.L_23:
        /*0064*/ 	.byte	0x04, 0x1e
        /*0066*/ 	.short	(.L_25 - .L_24)
.L_24:
        /*0068*/ 	.word	0x00000000


	//----- nvinfo : EIATTR_CBANK_PARAM_SIZE
	.align		4
.L_25:
        /*006c*/ 	.byte	0x03, 0x19
        /*006e*/ 	.short	0x0010


	//----- nvinfo : EIATTR_PARAM_CBANK
	.align		4
        /*0070*/ 	.byte	0x04, 0x0a
        /*0072*/ 	.short	(.L_27 - .L_26)
	.align		4
.L_26:
        /*0074*/ 	.word	index@(.nv.constant0._Z8cuda_fftIiEvPT_m)
        /*0078*/ 	.short	0x0380
        /*007a*/ 	.short	0x0010


	//----- nvinfo : EIATTR_SW_WAR
	.align		4
.L_27:
        /*007c*/ 	.byte	0x04, 0x36
        /*007e*/ 	.short	(.L_29 - .L_28)
.L_28:
        /*0080*/ 	.word	0x00000008
.L_29:


//--------------------- .nv.callgraph             --------------------------
	.section	.nv.callgraph,"",@"SHT_CUDA_CALLGRAPH"
	.align	4
	.sectionentsize	8
	.align		4
        /*0000*/ 	.word	0x00000000
	.align		4
        /*0004*/ 	.word	0xffffffff
	.align		4
        /*0008*/ 	.word	index@(_Z8cuda_fftIiEvPT_m)
	.align		4
        /*000c*/ 	.word	index@(free)
	.align		4
        /*0010*/ 	.word	index@(_Z8cuda_fftIiEvPT_m)
	.align		4
        /*0014*/ 	.word	index@(__assertfail)
	.align		4
        /*0018*/ 	.word	index@(_Z8cuda_fftIiEvPT_m)
	.align		4
        /*001c*/ 	.word	index@(vprintf)
	.align		4
        /*0020*/ 	.word	0x00000000
	.align		4
        /*0024*/ 	.word	0xfffffffe
	.align		4
        /*0028*/ 	.word	0x00000000
	.align		4
        /*002c*/ 	.word	0xfffffffd
	.align		4
        /*0030*/ 	.word	0x00000000
	.align		4
        /*0034*/ 	.word	0xfffffffc


//--------------------- .nv.constant4             --------------------------
	.section	.nv.constant4,"a",@progbits
	.align	8
	.align		8
.nv.constant4:
        /*0000*/ 	.dword	vprintf
	.align		8
        /*0008*/ 	.dword	free
	.align		8
        /*0010*/ 	.dword	__assertfail
	.align		8
        /*0018*/ 	.dword	__unnamed_1
	.align		8
        /*0020*/ 	.dword	$str
	.align		8
        /*0028*/ 	.dword	$str$1
	.align		8
        /*0030*/ 	.dword	$str$2


//--------------------- .nv.constant3             --------------------------
	.section	.nv.constant3,"a",@progbits
	.align	4
.nv.constant3:
	.type		_Z5omegaIiE,@object
	.size		_Z5omegaIiE,(_Z3oneIiE - _Z5omegaIiE)
_Z5omegaIiE:
	.zero		4
	.type		_Z3oneIiE,@object
	.size		_Z3oneIiE,(.L_1 - _Z3oneIiE)
_Z3oneIiE:
	.zero		4
.L_1:


//--------------------- .text._Z8cuda_fftIiEvPT_m --------------------------
	.section	.text._Z8cuda_fftIiEvPT_m,"ax",@progbits
	.align	128
        .global         _Z8cuda_fftIiEvPT_m
        .type           _Z8cuda_fftIiEvPT_m,@function
        .size           _Z8cuda_fftIiEvPT_m,(.L_x_24 - _Z8cuda_fftIiEvPT_m)
        .other          _Z8cuda_fftIiEvPT_m,@"STO_CUDA_ENTRY STV_DEFAULT"
_Z8cuda_fftIiEvPT_m:
.text._Z8cuda_fftIiEvPT_m:
[----:B------:R-:W0:Y:S08]  /*0000*/  LDC R1, c[0x0][0x37c] ;  /* 0x0000df00ff017b82 */ /* 0x000e300000000800 */
[----:B------:R-:W1:Y:S01]  /*0010*/  LDC R8, c[0x3][RZ] ;  /* 0x00c00000ff087b82 */ /* 0x000e620000000800 */
[----:B------:R-:W2:Y:S01]  /*0020*/  S2R R5, SR_TID.X ;  /* 0x0000000000057919 */ /* 0x000ea20000002100 */
[----:B------:R-:W3:Y:S01]  /*0030*/  LDCU UR4, c[0x0][0x2f8] ;  /* 0x00005f00ff0477ac */ /* 0x000ee20008000800 */
[----:B0-----:R-:W-:Y:S01]  /*0040*/  VIADD R1, R1, 0xffdffff0 ;  /* 0xffdffff001017836 */ /* 0x001fe20000000000 */
[----:B------:R-:W-:Y:S01]  /*0050*/  MOV R0, 0x0 ;  /* 0x0000000000007802 */ /* 0x000fe20000000f00 */
[----:B------:R-:W0:Y:S03]  /*0060*/  LDCU UR5, c[0x0][0x2fc] ;  /* 0x00005f80ff0577ac */ /* 0x000e260008000800 */
[----:B------:R-:W2:Y:S01]  /*0070*/  S2UR UR6, SR_CTAID.X ;  /* 0x00000000000679c3 */ /* 0x000ea20000002500 */
[----:B------:R-:W4:Y:S01]  /*0080*/  LDCU.64 UR8, c[0x4][0x20] ;  /* 0x01000400ff0877ac */ /* 0x000f220008000a00 */
[----:B------:R-:W2:Y:S06]  /*0090*/  LDCU.128 UR36, c[0x0][0x380] ;  /* 0x00007000ff2477ac */ /* 0x000eac0008000c00 */
[----:B------:R-:W2:Y:S01]  /*00a0*/  LDC R18, c[0x0][0x360] ;  /* 0x0000d800ff127b82 */ /* 0x000ea20000000800 */
[----:B---3--:R-:W-:Y:S01]  /*00b0*/  IADD3 R17, P0, PT, R1, UR4, RZ ;  /* 0x0000000401117c10 */ /* 0x008fe2000ff1e0ff */
[----:B-1----:R1:W-:Y:S06]  /*00c0*/  STL [R1+0x200000], R8 ;  /* 0x2000000801007387 */ /* 0x0023ec0000100800 */
[----:B------:R1:W3:Y:S01]  /*00d0*/  LDC.64 R2, c[0x4][R0] ;  /* 0x0100000000027b82 */ /* 0x0002e20000000a00 */
[----:B------:R-:W-:Y:S01]  /*00e0*/  IADD3 R6, P1, PT, R17, 0x200000, RZ ;  /* 0x0020000011067810 */ /* 0x000fe20007f3e0ff */
[----:B0-----:R-:W-:-:S02]  /*00f0*/  IMAD.X R16, RZ, RZ, UR5, P0 ;  /* 0x00000005ff107e24 */ /* 0x001fc400080e06ff */
[----:B----4-:R-:W-:Y:S02]  /*0100*/  IMAD.U32 R4, RZ, RZ, UR8 ;  /* 0x00000008ff047e24 */ /* 0x010fe4000f8e00ff */
[----:B------:R-:W-:Y:S02]  /*0110*/  IMAD.X R7, RZ, RZ, R16, P1 ;  /* 0x000000ffff077224 */ /* 0x000fe400008e0610 */
[----:B--2---:R-:W-:Y:S02]  /*0120*/  IMAD R18, R18, UR6, R5 ;  /* 0x0000000612127c24 */ /* 0x004fe4000f8e0205 */
[----:B-1----:R-:W-:-:S07]  /*0130*/  IMAD.U32 R5, RZ, RZ, UR9 ;  /* 0x00000009ff057e24 */ /* 0x002fce000f8e00ff */
[----:B------:R-:W-:-:S07]  /*0140*/  LEPC R20, `(.L_x_0) ;  /* 0x000000001014794e */ /* 0x000fce0000000000 */
[----:B---3--:R-:W-:Y:S05]  /*0150*/  CALL.ABS.NOINC R2 ;  /* 0x0000000002007343 */ /* 0x008fea0003c00000 */
.L_x_0:
[----:B------:R-:W0:Y:S01]  /*0160*/  LDCU.64 UR4, c[0x0][0x388] ;  /* 0x00007100ff0477ac */ /* 0x000e220008000a00 */
[----:B------:R-:W-:Y:S01]  /*0170*/  SHF.R.S32.HI R19, RZ, 0x1f, R18 ;  /* 0x0000001fff137819 */ /* 0x000fe20000011412 */
[----:B0-----:R-:W-:-:S04]  /*0180*/  UISETP.NE.U32.AND UP0, UPT, UR4, 0x400000, UPT ;  /* 0x004000000400788c */ /* 0x001fc8000bf05070 */
[----:B------:R-:W-:-:S09]  /*0190*/  UISETP.NE.AND.EX UP0, UPT, UR5, URZ, UPT, UP0 ;  /* 0x000000ff0500728c */ /* 0x000fd2000bf05300 */
[----:B------:R-:W-:Y:S05]  /*01a0*/  BRA.U !UP0, `(.L_x_1) ;  /* 0x0000000108407547 */ /* 0x000fea000b800000 */
[----:B------:R-:W-:Y:S01]  /*01b0*/  MOV R2, 0x10 ;  /* 0x0000001000027802 */ /* 0x000fe20000000f00 */
[----:B------:R-:W0:Y:S01]  /*01c0*/  LDCU.64 UR4, c[0x4][0x28] ;  /* 0x01000500ff0477ac */ /* 0x000e220008000a00 */
[----:B------:R-:W-:Y:S02]  /*01d0*/  IMAD.MOV.U32 R8, RZ, RZ, 0x3e ;  /* 0x0000003eff087424 */ /* 0x000fe400078e00ff */
[----:B------:R-:W-:Y:S01]  /*01e0*/  IMAD.MOV.U32 R12, RZ, RZ, 0x1 ;  /* 0x00000001ff0c7424 */ /* 0x000fe200078e00ff */
[----:B------:R-:W1:Y:S01]  /*01f0*/  LDCU.64 UR6, c[0x4][0x30] ;  /* 0x01000600ff0677ac */ /* 0x000e620008000a00 */
[----:B------:R-:W2:Y:S01]  /*0200*/  LDC.64 R2, c[0x4][R2] ;  /* 0x0100000002027b82 */ /* 0x000ea20000000a00 */
[----:B------:R-:W-:Y:S01]  /*0210*/  IMAD.MOV.U32 R13, RZ, RZ, RZ ;  /* 0x000000ffff0d7224 */ /* 0x000fe200078e00ff */
[----:B------:R-:W3:Y:S01]  /*0220*/  LDCU.64 UR8, c[0x4][0x18] ;  /* 0x01000300ff0877ac */ /* 0x000ee20008000a00 */
[----:B0-----:R-:W-:Y:S02]  /*0230*/  IMAD.U32 R4, RZ, RZ, UR4 ;  /* 0x00000004ff047e24 */ /* 0x001fe4000f8e00ff */
[----:B------:R-:W-:-:S02]  /*0240*/  IMAD.U32 R5, RZ, RZ, UR5 ;  /* 0x00000005ff057e24 */ /* 0x000fc4000f8e00ff */
[----:B-1----:R-:W-:Y:S02]  /*0250*/  IMAD.U32 R6, RZ, RZ, UR6 ;  /* 0x00000006ff067e24 */ /* 0x002fe4000f8e00ff */
[----:B------:R-:W-:Y:S02]  /*0260*/  IMAD.U32 R7, RZ, RZ, UR7 ;  /* 0x00000007ff077e24 */ /* 0x000fe4000f8e00ff */
[----:B---3--:R-:W-:Y:S02]  /*0270*/  IMAD.U32 R10, RZ, RZ, UR8 ;  /* 0x00000008ff0a7e24 */ /* 0x008fe4000f8e00ff */
[----:B------:R-:W-:-:S07]  /*0280*/  IMAD.U32 R11, RZ, RZ, UR9 ;  /* 0x00000009ff0b7e24 */ /* 0x000fce000f8e00ff */
[----:B------:R-:W-:-:S07]  /*0290*/  LEPC R20, `(.L_x_1) ;  /* 0x000000001014794e */ /* 0x000fce0000000000 */
[----:B--2---:R-:W-:Y:S05]  /*02a0*/  CALL.ABS.NOINC R2 ;  /* 0x0000000002007343 */ /* 0x004fea0003c00000 */
.L_x_1:
[----:B------:R-:W0:Y:S01]  /*02b0*/  LDCU.64 UR4, c[0x0][0x388] ;  /* 0x00007100ff0477ac */ /* 0x000e220008000a00 */
[C---:B------:R-:W-:Y:S01]  /*02c0*/  IMAD.SHL.U32 R7, R18.reuse, 0x80000, RZ ;  /* 0x0008000012077824 */ /* 0x040fe200078e00ff */
[----:B------:R-:W-:-:S04]  /*02d0*/  SHF.L.U64.HI R0, R18, 0x13, R19 ;  /* 0x0000001312007819 */ /* 0x000fc80000010213 */
[----:B0-----:R-:W-:-:S04]  /*02e0*/  ISETP.GT.U32.AND P0, PT, R7, UR4, PT ;  /* 0x0000000407007c0c */ /* 0x001fc8000bf04070 */
[----:B------:R-:W-:-:S13]  /*02f0*/  ISETP.GT.U32.AND.EX P0, PT, R0, UR5, PT, P0 ;  /* 0x0000000500007c0c */ /* 0x000fda000bf04100 */
[----:B------:R-:W-:Y:S05]  /*0300*/  @P0 EXIT ;  /* 0x000000000000094d */ /* 0x000fea0003800000 */
[----:B------:R-:W0:Y:S01]  /*0310*/  LDC.64 R4, c[0x0][0x358] ;  /* 0x0000d600ff047b82 */ /* 0x000e220000000a00 */
[----:B------:R-:W1:Y:S01]  /*0320*/  LDCU UR5, c[0x3][URZ] ;  /* 0x00c00000ff0577ac */ /* 0x000e620008000800 */
[----:B------:R-:W-:Y:S01]  /*0330*/  BSSY.RECONVERGENT B0, `(.L_x_2) ;  /* 0x00000cf000007945 */ /* 0x000fe20003800200 */
[----:B------:R-:W-:Y:S01]  /*0340*/  IMAD.MOV.U32 R9, RZ, RZ, RZ ;  /* 0x000000ffff097224 */ /* 0x000fe200078e00ff */
[----:B------:R-:W2:Y:S01]  /*0350*/  LDCU UR4, c[0x3][0x4] ;  /* 0x00c00080ff0477ac */ /* 0x000ea20008000800 */
[----:B------:R-:W-:Y:S01]  /*0360*/  IMAD.MOV.U32 R6, RZ, RZ, RZ ;  /* 0x000000ffff067224 */ /* 0x000fe200078e00ff */
[----:B-1----:R-:W-:Y:S02]  /*0370*/  LOP3.LUT R7, R7, UR5, RZ, 0x3c, !PT ;  /* 0x0000000507077c12 */ /* 0x002fe4000f8e3cff */
[----:B------:R-:W-:Y:S01]  /*0380*/  LOP3.LUT R8, R18, UR5, RZ, 0x3c, !PT ;  /* 0x0000000512087c12 */ /* 0x000fe2000f8e3cff */
[----:B--2---:R-:W-:-:S07]  /*0390*/  IMAD.U32 R10, RZ, RZ, UR4 ;  /* 0x00000004ff0a7e24 */ /* 0x004fce000f8e00ff */
.L_x_3:
[C---:B------:R-:W-:Y:S01]  /*03a0*/  ISETP.GT.U32.AND P0, PT, R9.reuse, UR38, PT ;  /* 0x0000002609007c0c */ /* 0x040fe2000bf04070 */
[C---:B-1----:R-:W-:Y:S01]  /*03b0*/  IMAD.SHL.U32 R0, R9.reuse, 0x4, RZ ;  /* 0x0000000409007824 */ /* 0x042fe200078e00ff */
[----:B------:R-:W-:Y:S02]  /*03c0*/  SHF.L.U64.HI R3, R9, 0x2, R6 ;  /* 0x0000000209037819 */ /* 0x000fe40000010206 */
[----:B------:R-:W-:Y:S02]  /*03d0*/  ISETP.GT.U32.AND.EX P0, PT, R6, UR39, PT, P0 ;  /* 0x0000002706007c0c */ /* 0x000fe4000bf04100 */
[----:B------:R-:W-:Y:S01]  /*03e0*/  IADD3 R2, P1, PT, R0, UR36, RZ ;  /* 0x0000002400027c10 */ /* 0x000fe2000ff3e0ff */
[----:B------:R-:W-:-:S03]  /*03f0*/  IMAD.IADD R0, R1, 0x1, R0 ;  /* 0x0000000101007824 */ /* 0x000fc600078e0200 */
[----:B------:R-:W-:-:S07]  /*0400*/  IADD3.X R3, PT, PT, R3, UR37, RZ, P1, !PT ;  /* 0x0000002503037c10 */ /* 0x000fce0008ffe4ff */
[----:B0-----:R-:W-:Y:S01]  /*0410*/  @!P0 R2UR UR4, R4 ;  /* 0x00000000040482ca */ /* 0x001fe200000e0000 */
[----:B------:R-:W2:Y:S01]  /*0420*/  @!P0 LDL R12, [R0] ;  /* 0x00000000000c8983 */ /* 0x000ea20000100800 */
[----:B------:R-:W-:-:S13]  /*0430*/  @!P0 R2UR UR5, R5 ;  /* 0x00000000050582ca */ /* 0x000fda00000e0000 */
[----:B------:R-:W2:Y:S01]  /*0440*/  @!P0 LDG.E R11, desc[UR4][R2.64] ;  /* 0x00000004020b8981 */ /* 0x000ea2000c1e1900 */
[----:B------:R-:W-:-:S04]  /*0450*/  IADD3 R13, P1, PT, R9, 0x80000, RZ ;  /* 0x00080000090d7810 */ /* 0x000fc80007f3e0ff */
[----:B------:R-:W-:Y:S01]  /*0460*/  ISETP.GT.U32.AND P2, PT, R13, UR38, PT ;  /* 0x000000260d007c0c */ /* 0x000fe2000bf44070 */
[----:B------:R-:W-:-:S05]  /*0470*/  IMAD.X R13, RZ, RZ, R6, P1 ;  /* 0x000000ffff0d7224 */ /* 0x000fca00008e0606 */
[----:B------:R-:W-:-:S13]  /*0480*/  ISETP.GT.U32.AND.EX P2, PT, R13, UR39, PT, P2 ;  /* 0x000000270d007c0c */ /* 0x000fda000bf44120 */
[----:B------:R-:W-:Y:S02]  /*0490*/  @!P2 R2UR UR4, R4 ;  /* 0x000000000404a2ca */ /* 0x000fe400000e0000 */
[----:B------:R-:W-:-:S13]  /*04a0*/  @!P2 R2UR UR5, R5 ;  /* 0x000000000505a2ca */ /* 0x000fda00000e0000 */
[----:B------:R-:W3:Y:S01]  /*04b0*/  @!P2 LDG.E R13, desc[UR4][R2.64+0x200000] ;  /* 0x20000004020da981 */ /* 0x000ee2000c1e1900 */
[----:B--2---:R-:W-:-:S05]  /*04c0*/  @!P0 IMAD R11, R10, R11, R12 ;  /* 0x0000000b0a0b8224 */ /* 0x004fca00078e020c */
[----:B------:R0:W-:Y:S04]  /*04d0*/  @!P0 STL [R0], R11 ;  /* 0x0000000b00008387 */ /* 0x0001e80000100800 */
[----:B------:R-:W3:Y:S01]  /*04e0*/  @!P2 LDL R14, [R0] ;  /* 0x00000000000ea983 */ /* 0x000ee20000100800 */
[----:B------:R-:W-:-:S04]  /*04f0*/  IADD3 R12, P3, PT, R9, 0x100000, RZ ;  /* 0x00100000090c7810 */ /* 0x000fc80007f7e0ff */
[----:B------:R-:W-:Y:S01]  /*0500*/  ISETP.GT.U32.AND P1, PT, R12, UR38, PT ;  /* 0x000000260c007c0c */ /* 0x000fe2000bf24070 */
[----:B------:R-:W-:-:S05]  /*0510*/  IMAD.X R12, RZ, RZ, R6, P3 ;  /* 0x000000ffff0c7224 */ /* 0x000fca00018e0606 */
[----:B------:R-:W-:Y:S01]  /*0520*/  ISETP.GT.U32.AND.EX P1, PT, R12, UR39, PT, P1 ;  /* 0x000000270c007c0c */ /* 0x000fe2000bf24110 */
[----:B------:R-:W-:-:S12]  /*0530*/  @!P0 IMAD R10, R7, R10, RZ ;  /* 0x0000000a070a8224 */ /* 0x000fd800078e02ff */
[----:B------:R-:W-:Y:S02]  /*0540*/  @!P1 R2UR UR4, R4 ;  /* 0x00000000040492ca */ /* 0x000fe400000e0000 */
[----:B------:R-:W-:-:S13]  /*0550*/  @!P1 R2UR UR5, R5 ;  /* 0x00000000050592ca */ /* 0x000fda00000e0000 */
[----:B------:R-:W2:Y:S01]  /*0560*/  @!P1 LDG.E R15, desc[UR4][R2.64+0x400000] ;  /* 0x40000004020f9981 */ /* 0x000ea2000c1e1900 */
[----:B---3--:R-:W-:-:S05]  /*0570*/  @!P2 IMAD R13, R10, R13, R14 ;  /* 0x0000000d0a0da224 */ /* 0x008fca00078e020e */
[----:B------:R1:W-:Y:S04]  /*0580*/  @!P2 STL [R0], R13 ;  /* 0x0000000d0000a387 */ /* 0x0003e80000100800 */
[----:B------:R-:W2:Y:S01]  /*0590*/  @!P1 LDL R12, [R0] ;  /* 0x00000000000c9983 */ /* 0x000ea20000100800 */
[----:B0-----:R-:W-:-:S04]  /*05a0*/  IADD3 R11, P3, PT, R9, 0x180000, RZ ;  /* 0x00180000090b7810 */ /* 0x001fc80007f7e0ff */
[----:B------:R-:W-:Y:S01]  /*05b0*/  ISETP.GT.U32.AND P0, PT, R11, UR38, PT ;  /* 0x000000260b007c0c */ /* 0x000fe2000bf04070 */
[----:B------:R-:W-:-:S05]  /*05c0*/  IMAD.X R11, RZ, RZ, R6, P3 ;  /* 0x000000ffff0b7224 */ /* 0x000fca00018e0606 */
[----:B------:R-:W-:Y:S01]  /*05d0*/  ISETP.GT.U32.AND.EX P0, PT, R11, UR39, PT, P0 ;  /* 0x000000270b007c0c */ /* 0x000fe2000bf04100 */
[----:B------:R-:W-:-:S12]  /*05e0*/  @!P2 IMAD R10, R7, R10, RZ ;  /* 0x0000000a070aa224 */ /* 0x000fd800078e02ff */
        /* <DEDUP_REMOVED lines=12> */
[----:B------:R-:W-:Y:S02]  /*06b0*/  @!P3 R2UR UR5, R5 ;  /* 0x000000000505b2ca */ /* 0x000fe400000e0000 */
[----:B------:R-:W-:-:S05]  /*06c0*/  @!P3 IADD3 R12, P2, PT, R2, 0x1000000, RZ ;  /* 0x01000000020cb810 */ /* 0x000fca0007f5e0ff */
[----:B-1----:R-:W-:-:S06]  /*06d0*/  @!P3 IMAD.X R13, RZ, RZ, R3, P2 ;  /* 0x000000ffff0db224 */ /* 0x002fcc00010e0603 */
[----:B------:R-:W2:Y:S01]  /*06e0*/  @!P3 LDG.E R13, desc[UR4][R12.64+-0x800000] ;  /* 0x800000040c0db981 */ /* 0x000ea2000c1e1900 */
[----:B---3--:R-:W-:-:S05]  /*06f0*/  @!P0 IMAD R11, R10, R11, R14 ;  /* 0x0000000b0a0b8224 */ /* 0x008fca00078e020e */
[----:B------:R1:W-:Y:S04]  /*0700*/  @!P0 STL [R0], R11 ;  /* 0x0000000b00008387 */ /* 0x0003e80000100800 */
[----:B------:R-:W2:Y:S01]  /*0710*/  @!P3 LDL R21, [R0] ;  /* 0x000000000015b983 */ /* 0x000ea20000100800 */
        /* <DEDUP_REMOVED lines=8> */
[----:B0-----:R-:W-:-:S06]  /*07a0*/  @!P1 IMAD.X R15, RZ, RZ, R3, P2 ;  /* 0x000000ffff0f9224 */ /* 0x001fcc00010e0603 */
[----:B------:R-:W3:Y:S01]  /*07b0*/  @!P1 LDG.E R15, desc[UR4][R14.64+-0x600000] ;  /* 0xa00000040e0f9981 */ /* 0x000ee2000c1e1900 */
[----:B--2---:R-:W-:-:S05]  /*07c0*/  @!P3 IMAD R21, R10, R13, R21 ;  /* 0x0000000d0a15b224 */ /* 0x004fca00078e0215 */
[----:B------:R-:W-:Y:S04]  /*07d0*/  @!P3 STL [R0], R21 ;  /* 0x000000150000b387 */ /* 0x000fe80000100800 */
[----:B------:R-:W3:Y:S01]  /*07e0*/  @!P1 LDL R20, [R0] ;  /* 0x0000000000149983 */ /* 0x000ee20000100800 */
[----:B-1----:R-:W-:-:S04]  /*07f0*/  IADD3 R11, P0, PT, R9, 0x300000, RZ ;  /* 0x00300000090b7810 */ /* 0x002fc80007f1e0ff */
[----:B------:R-:W-:Y:S01]  /*0800*/  ISETP.GT.U32.AND P2, PT, R11, UR38, PT ;  /* 0x000000260b007c0c */ /* 0x000fe2000bf44070 */
[----:B------:R-:W-:-:S05]  /*0810*/  IMAD.X R11, RZ, RZ, R6, P0 ;  /* 0x000000ffff0b7224 */ /* 0x000fca00000e0606 */
[----:B------:R-:W-:Y:S01]  /*0820*/  ISETP.GT.U32.AND.EX P2, PT, R11, UR39, PT, P2 ;  /* 0x000000270b007c0c */ /* 0x000fe2000bf44120 */
[----:B------:R-:W-:-:S12]  /*0830*/  @!P3 IMAD R10, R7, R10, RZ ;  /* 0x0000000a070ab224 */ /* 0x000fd800078e02ff */
[----:B------:R-:W-:Y:S02]  /*0840*/  @!P2 R2UR UR4, R4 ;  /* 0x000000000404a2ca */ /* 0x000fe400000e0000 */
[----:B------:R-:W-:Y:S02]  /*0850*/  @!P2 R2UR UR5, R5 ;  /* 0x000000000505a2ca */ /* 0x000fe400000e0000 */
[----:B------:R-:W-:-:S05]  /*0860*/  @!P2 IADD3 R12, P0, PT, R2, 0x1000000, RZ ;  /* 0x01000000020ca810 */ /* 0x000fca0007f1e0ff */
[----:B------:R-:W-:-:S06]  /*0870*/  @!P2 IMAD.X R13, RZ, RZ, R3, P0 ;  /* 0x000000ffff0da224 */ /* 0x000fcc00000e0603 */
[----:B------:R-:W2:Y:S01]  /*0880*/  @!P2 LDG.E R13, desc[UR4][R12.64+-0x400000] ;  /* 0xc00000040c0da981 */ /* 0x000ea2000c1e1900 */
[----:B---3--:R-:W-:-:S05]  /*0890*/  @!P1 IMAD R11, R10, R15, R20 ;  /* 0x0000000f0a0b9224 */ /* 0x008fca00078e0214 */
[----:B------:R0:W-:Y:S04]  /*08a0*/  @!P1 STL [R0], R11 ;  /* 0x0000000b00009387 */ /* 0x0001e80000100800 */
[----:B------:R-:W2:Y:S01]  /*08b0*/  @!P2 LDL R20, [R0] ;  /* 0x000000000014a983 */ /* 0x000ea20000100800 */
[----:B------:R-:W-:-:S04]  /*08c0*/  IADD3 R14, P3, PT, R9, 0x380000, RZ ;  /* 0x00380000090e7810 */ /* 0x000fc80007f7e0ff */
[----:B------:R-:W-:Y:S01]  /*08d0*/  ISETP.GT.U32.AND P0, PT, R14, UR38, PT ;  /* 0x000000260e007c0c */ /* 0x000fe2000bf04070 */
[----:B------:R-:W-:-:S05]  /*08e0*/  IMAD.X R14, RZ, RZ, R6, P3 ;  /* 0x000000ffff0e7224 */ /* 0x000fca00018e0606 */
[----:B------:R-:W-:Y:S02]  /*08f0*/  ISETP.GT.U32.AND.EX P0, PT, R14, UR39, PT, P0 ;  /* 0x000000270e007c0c */ /* 0x000fe4000bf04100 */
[----:B------:R-:W-:-:S04]  /*0900*/  ISETP.GE.U32.AND P3, PT, R9, UR38, PT ;  /* 0x0000002609007c0c */ /* 0x000fc8000bf66070 */
[----:B------:R-:W-:Y:S01]  /*0910*/  ISETP.GE.U32.AND.EX P3, PT, R6, UR39, PT, P3 ;  /* 0x0000002706007c0c */ /* 0x000fe2000bf66130 */
[----:B------:R-:W-:-:S06]  /*0920*/  @!P1 IMAD R10, R7, R10, RZ ;  /* 0x0000000a070a9224 */ /* 0x000fcc00078e02ff */
[----:B------:R-:W-:Y:S02]  /*0930*/  @!P0 R2UR UR4, R4 ;  /* 0x00000000040482ca */ /* 0x000fe400000e0000 */
[C---:B------:R-:W-:Y:S02]  /*0940*/  @!P0 R2UR UR5, R5.reuse ;  /* 0x00000000050582ca */ /* 0x040fe400000e0000 */
[----:B------:R-:W-:Y:S02]  /*0950*/  @!P0 IADD3 R14, P4, PT, R2, 0x1000000, RZ ;  /* 0x01000000020e8810 */ /* 0x000fe40007f9e0ff */
[----:B------:R-:W-:Y:S01]  /*0960*/  @!P3 R2UR UR6, R4 ;  /* 0x000000000406b2ca */ /* 0x000fe200000e0000 */
[----:B------:R-:W3:Y:S01]  /*0970*/  @!P3 LDL R22, [R0+0x4] ;  /* 0x000004000016b983 */ /* 0x000ee20000100800 */
[----:B------:R-:W-:Y:S01]  /*0980*/  @!P3 R2UR UR7, R5 ;  /* 0x000000000507b2ca */ /* 0x000fe200000e0000 */
[----:B------:R-:W-:-:S06]  /*0990*/  @!P0 IMAD.X R15, RZ, RZ, R3, P4 ;  /* 0x000000ffff0f8224 */ /* 0x000fcc00020e0603 */
[----:B0-----:R-:W4:Y:S06]  /*09a0*/  @!P0 LDG.E R11, desc[UR4][R14.64+-0x200000] ;  /* 0xe00000040e0b8981 */ /* 0x001f2c000c1e1900 */
[----:B------:R-:W3:Y:S01]  /*09b0*/  @!P3 LDG.E R21, desc[UR6][R2.64+0x4] ;  /* 0x000004060215b981 */ /* 0x000ee2000c1e1900 */
[----:B--2---:R-:W-:-:S05]  /*09c0*/  @!P2 IMAD R13, R10, R13, R20 ;  /* 0x0000000d0a0da224 */ /* 0x004fca00078e0214 */
[----:B------:R0:W-:Y:S04]  /*09d0*/  @!P2 STL [R0], R13 ;  /* 0x0000000d0000a387 */ /* 0x0001e80000100800 */
[----:B------:R-:W4:Y:S01]  /*09e0*/  @!P0 LDL R20, [R0] ;  /* 0x0000000000148983 */ /* 0x000f220000100800 */
[----:B------:R-:W-:-:S04]  /*09f0*/  IADD3 R12, P4, PT, R9, 0x80001, RZ ;  /* 0x00080001090c7810 */ /* 0x000fc80007f9e0ff */
[----:B------:R-:W-:Y:S01]  /*0a00*/  ISETP.GT.U32.AND P1, PT, R12, UR38, PT ;  /* 0x000000260c007c0c */ /* 0x000fe2000bf24070 */
[----:B------:R-:W-:-:S05]  /*0a10*/  IMAD.X R12, RZ, RZ, R6, P4 ;  /* 0x000000ffff0c7224 */ /* 0x000fca00020e0606 */
[----:B------:R-:W-:Y:S01]  /*0a20*/  ISETP.GT.U32.AND.EX P1, PT, R12, UR39, PT, P1 ;  /* 0x000000270c007c0c */ /* 0x000fe2000bf24110 */
[----:B------:R-:W-:-:S12]  /*0a30*/  @!P2 IMAD R10, R7, R10, RZ ;  /* 0x0000000a070aa224 */ /* 0x000fd800078e02ff */
[----:B------:R-:W-:Y:S02]  /*0a40*/  @!P1 R2UR UR4, R4 ;  /* 0x00000000040492ca */ /* 0x000fe400000e0000 */
[----:B------:R-:W-:-:S13]  /*0a50*/  @!P1 R2UR UR5, R5 ;  /* 0x00000000050592ca */ /* 0x000fda00000e0000 */
[----:B0-----:R-:W2:Y:S01]  /*0a60*/  @!P1 LDG.E R13, desc[UR4][R2.64+0x200004] ;  /* 0x20000404020d9981 */ /* 0x001ea2000c1e1900 */
[----:B----4-:R-:W-:Y:S02]  /*0a70*/  @!P0 IMAD R11, R10, R11, R20 ;  /* 0x0000000b0a0b8224 */ /* 0x010fe400078e0214 */
[----:B------:R-:W-:-:S04]  /*0a80*/  @!P0 IMAD R10, R7, R10, RZ ;  /* 0x0000000a070a8224 */ /* 0x000fc800078e02ff */
[----:B------:R-:W-:-:S04]  /*0a90*/  IMAD R10, R8, R10, RZ ;  /* 0x0000000a080a7224 */ /* 0x000fc800078e02ff */
[----:B---3--:R-:W-:-:S05]  /*0aa0*/  @!P3 IMAD R21, R10, R21, R22 ;  /* 0x000000150a15b224 */ /* 0x008fca00078e0216 */
[----:B------:R0:W-:Y:S04]  /*0ab0*/  @!P3 STL [R0+0x4], R21 ;  /* 0x000004150000b387 */ /* 0x0001e80000100800 */
[----:B------:R-:W2:Y:S01]  /*0ac0*/  @!P1 LDL R14, [R0+0x4] ;  /* 0x00000400000e9983 */ /* 0x000ea20000100800 */
[----:B------:R-:W-:-:S04]  /*0ad0*/  IADD3 R12, P4, PT, R9, 0x100001, RZ ;  /* 0x00100001090c7810 */ /* 0x000fc80007f9e0ff */
        /* <DEDUP_REMOVED lines=8> */
[----:B------:R1:W-:Y:S04]  /*0b60*/  @!P1 STL [R0+0x4], R13 ;  /* 0x0000040d00009387 */ /* 0x0003e80000100800 */
[----:B------:R-:W3:Y:S01]  /*0b70*/  @!P2 LDL R14, [R0+0x4] ;  /* 0x00000400000ea983 */ /* 0x000ee20000100800 */
        /* <DEDUP_REMOVED lines=20> */
[----:B------:R-:W3:Y:S01]  /*0cc0*/  @!P1 LDG.E R13, desc[UR4][R12.64+-0x7ffffc] ;  /* 0x800004040c0d9981 */ /* 0x000ee2000c1e1900 */
[----:B--2---:R-:W-:-:S05]  /*0cd0*/  @!P3 IMAD R21, R10, R21, R14 ;  /* 0x000000150a15b224 */ /* 0x004fca00078e020e */
[----:B------:R-:W-:Y:S04]  /*0ce0*/  @!P3 STL [R0+0x4], R21 ;  /* 0x000004150000b387 */ /* 0x000fe80000100800 */
[----:B------:R-:W3:Y:S01]  /*0cf0*/  @!P1 LDL R23, [R0+0x4] ;  /* 0x0000040000179983 */ /* 0x000ee20000100800 */
        /* <DEDUP_REMOVED lines=9> */
[----:B------:R-:W2:Y:S01]  /*0d90*/  @!P2 LDG.E R15, desc[UR4][R14.64+-0x5ffffc] ;  /* 0xa00004040e0fa981 */ /* 0x000ea2000c1e1900 */
[----:B---3--:R-:W-:-:S05]  /*0da0*/  @!P1 IMAD R23, R10, R13, R23 ;  /* 0x0000000d0a179224 */ /* 0x008fca00078e0217 */
[----:B------:R-:W-:Y:S04]  /*0db0*/  @!P1 STL [R0+0x4], R23 ;  /* 0x0000041700009387 */ /* 0x000fe80000100800 */
        /* <DEDUP_REMOVED lines=25> */
[----:B------:R1:W-:Y:S04]  /*0f50*/  @!P3 STL [R0+0x4], R13 ;  /* 0x0000040d0000b387 */ /* 0x0003e80000100800 */
[----:B0-----:R-:W2:Y:S01]  /*0f60*/  @!P1 LDL R15, [R0+0x4] ;  /* 0x00000400000f9983 */ /* 0x001ea20000100800 */
[----:B------:R-:W-:-:S03]  /*0f70*/  @!P3 IMAD R10, R7, R10, RZ ;  /* 0x0000000a070ab224 */ /* 0x000fc600078e02ff */
[----:B------:R1:W-:Y:S01]  /*0f80*/  @!P0 STL [R0], R11 ;  /* 0x0000000b00008387 */ /* 0x0003e20000100800 */
[----:B------:R-:W-:-:S05]  /*0f90*/  IADD3 R9, P0, PT, R9, 0x2, RZ ;  /* 0x0000000209097810 */ /* 0x000fca0007f1e0ff */
[----:B------:R-:W-:Y:S01]  /*0fa0*/  IMAD.X R6, RZ, RZ, R6, P0 ;  /* 0x000000ffff067224 */ /* 0x000fe200000e0606 */
[----:B------:R-:W-:-:S04]  /*0fb0*/  ISETP.NE.U32.AND P0, PT, R9, 0x80000, PT ;  /* 0x000800000900780c */ /* 0x000fc80003f05070 */
[----:B------:R-:W-:Y:S01]  /*0fc0*/  ISETP.NE.AND.EX P0, PT, R6, RZ, PT, P0 ;  /* 0x000000ff0600720c */ /* 0x000fe20003f05300 */
[----:B--2---:R-:W-:-:S05]  /*0fd0*/  @!P1 IMAD R15, R10, R3, R15 ;  /* 0x000000030a0f9224 */ /* 0x004fca00078e020f */
[----:B------:R1:W-:Y:S01]  /*0fe0*/  @!P1 STL [R0+0x4], R15 ;  /* 0x0000040f00009387 */ /* 0x0003e20000100800 */
[----:B------:R-:W-:-:S04]  /*0ff0*/  @!P1 IMAD R10, R7, R10, RZ ;  /* 0x0000000a070a9224 */ /* 0x000fc800078e02ff */
[----:B------:R-:W-:Y:S02]  /*1000*/  IMAD R10, R8, R10, RZ ;  /* 0x0000000a080a7224 */ /* 0x000fe400078e02ff */
[----:B------:R-:W-:Y:S05]  /*1010*/  @P0 BRA `(.L_x_3) ;  /* 0xfffffff000e00947 */ /* 0x000fea000383ffff */
[----:B------:R-:W-:Y:S05]  /*1020*/  BSYNC.RECONVERGENT B0 ;  /* 0x0000000000007941 */ /* 0x000fea0003800200 */
.L_x_2:
[----:B------:R-:W-:Y:S01]  /*1030*/  BSSY.RECONVERGENT B0, `(.L_x_4) ;  /* 0x000003c000007945 */ /* 0x000fe20003800200 */
[----:B------:R-:W-:Y:S02]  /*1040*/  IMAD.MOV.U32 R6, RZ, RZ, RZ ;  /* 0x000000ffff067224 */ /* 0x000fe400078e00ff */
[----:B------:R-:W-:-:S07]  /*1050*/  IMAD.MOV.U32 R3, RZ, RZ, RZ ;  /* 0x000000ffff037224 */ /* 0x000fce00078e00ff */
.L_x_5:
[C---:B------:R-:W-:Y:S01]  /*1060*/  IMAD.SHL.U32 R7, R6.reuse, 0x10, RZ ;  /* 0x0000001006077824 */ /* 0x040fe200078e00ff */
[C-C-:B------:R-:W-:Y:S01]  /*1070*/  SHF.R.U64 R8, R6.reuse, 0x2, R3.reuse ;  /* 0x0000000206087819 */ /* 0x140fe20000001203 */
[C---:B-1----:R-:W-:Y:S01]  /*1080*/  IMAD.SHL.U32 R0, R6.reuse, 0x4, RZ ;  /* 0x0000000406007824 */ /* 0x042fe200078e00ff */
[C-C-:B------:R-:W-:Y:S02]  /*1090*/  SHF.R.U64 R2, R6.reuse, 0x4, R3.reuse ;  /* 0x0000000406027819 */ /* 0x140fe40000001203 */
[----:B------:R-:W-:Y:S02]  /*10a0*/  LOP3.LUT R7, R7, 0x10, RZ, 0xc0, !PT ;  /* 0x0000001007077812 */ /* 0x000fe400078ec0ff */
[C-C-:B------:R-:W-:Y:S02]  /*10b0*/  SHF.R.U64 R10, R6.reuse, 0x6, R3.reuse ;  /* 0x00000006060a7819 */ /* 0x140fe40000001203 */
[----:B------:R-:W-:Y:S02]  /*10c0*/  LOP3.LUT R7, R7, 0x8, R0, 0xf8, !PT ;  /* 0x0000000807077812 */ /* 0x000fe400078ef800 */
[----:B------:R-:W-:-:S02]  /*10d0*/  SHF.R.U64 R9, R6, 0x8, R3 ;  /* 0x0000000806097819 */ /* 0x000fc40000001203 */
[----:B------:R-:W-:Y:S02]  /*10e0*/  LOP3.LUT R7, R7, 0x4, R6, 0xf8, !PT ;  /* 0x0000000407077812 */ /* 0x000fe400078ef806 */
[----:B------:R-:W-:Y:S02]  /*10f0*/  SHF.R.U64 R11, R6, 0xe, R3 ;  /* 0x0000000e060b7819 */ /* 0x000fe40000001203 */
[----:B------:R-:W-:-:S04]  /*1100*/  LOP3.LUT R8, R7, 0x2, R8, 0xf8, !PT ;  /* 0x0000000207087812 */ /* 0x000fc800078ef808 */
[----:B------:R-:W-:-:S04]  /*1110*/  LOP3.LUT R8, R8, 0x1, R2, 0xf8, !PT ;  /* 0x0000000108087812 */ /* 0x000fc800078ef802 */
[C---:B------:R-:W-:Y:S01]  /*1120*/  SHF.L.U64.HI R14, R8.reuse, 0x2, RZ ;  /* 0x00000002080e7819 */ /* 0x040fe200000102ff */
[----:B------:R-:W-:-:S05]  /*1130*/  IMAD.SHL.U32 R7, R8, 0x4, RZ ;  /* 0x0000000408077824 */ /* 0x000fca00078e00ff */
[----:B------:R-:W-:-:S04]  /*1140*/  LOP3.LUT R7, R7, 0x2, R2, 0xf8, !PT ;  /* 0x0000000207077812 */ /* 0x000fc800078ef802 */
[----:B------:R-:W-:-:S05]  /*1150*/  LOP3.LUT R7, R7, 0x1, R10, 0xf8, !PT ;  /* 0x0000000107077812 */ /* 0x000fca00078ef80a */
[C---:B------:R-:W-:Y:S01]  /*1160*/  IMAD.SHL.U32 R2, R7.reuse, 0x4, RZ ;  /* 0x0000000407027824 */ /* 0x040fe200078e00ff */
[----:B------:R-:W-:-:S04]  /*1170*/  SHF.L.U64.HI R7, R7, 0x2, R14 ;  /* 0x0000000207077819 */ /* 0x000fc8000001020e */
[----:B------:R-:W-:Y:S02]  /*1180*/  LOP3.LUT R2, R2, 0x2, R10, 0xf8, !PT ;  /* 0x0000000202027812 */ /* 0x000fe400078ef80a */
[----:B------:R-:W-:Y:S02]  /*1190*/  SHF.R.U64 R10, R6, 0xa, R3 ;  /* 0x0000000a060a7819 */ /* 0x000fe40000001203 */
[----:B------:R-:W-:-:S05]  /*11a0*/  LOP3.LUT R2, R2, 0x1, R9, 0xf8, !PT ;  /* 0x0000000102027812 */ /* 0x000fca00078ef809 */
[C---:B------:R-:W-:Y:S01]  /*11b0*/  IMAD.SHL.U32 R13, R2.reuse, 0x4, RZ ;  /* 0x00000004020d7824 */ /* 0x040fe200078e00ff */
[----:B------:R-:W-:Y:S02]  /*11c0*/  SHF.L.U64.HI R2, R2, 0x2, R7 ;  /* 0x0000000202027819 */ /* 0x000fe40000010207 */
[C---:B------:R-:W-:Y:S02]  /*11d0*/  SHF.R.U64 R7, R6.reuse, 0x12, R3 ;  /* 0x0000001206077819 */ /* 0x040fe40000001203 */
[----:B------:R-:W-:Y:S02]  /*11e0*/  LOP3.LUT R13, R13, 0x2, R9, 0xf8, !PT ;  /* 0x000000020d0d7812 */ /* 0x000fe400078ef809 */
[----:B------:R-:W-:Y:S02]  /*11f0*/  SHF.R.U64 R9, R6, 0xc, R3 ;  /* 0x0000000c06097819 */ /* 0x000fe40000001203 */
[----:B------:R-:W-:-:S05]  /*1200*/  LOP3.LUT R13, R13, 0x1, R10, 0xf8, !PT ;  /* 0x000000010d0d7812 */ /* 0x000fca00078ef80a */
[----:B------:R-:W-:-:S05]  /*1210*/  IMAD.SHL.U32 R12, R13, 0x4, RZ ;  /* 0x000000040d0c7824 */ /* 0x000fca00078e00ff */
[----:B------:R-:W-:-:S04]  /*1220*/  LOP3.LUT R12, R12, 0x2, R10, 0xf8, !PT ;  /* 0x000000020c0c7812 */ /* 0x000fc800078ef80a */
[----:B------:R-:W-:-:S05]  /*1230*/  LOP3.LUT R12, R12, 0x1, R9, 0xf8, !PT ;  /* 0x000000010c0c7812 */ /* 0x000fca00078ef809 */
[----:B------:R-:W-:-:S05]  /*1240*/  IMAD.SHL.U32 R10, R12, 0x4, RZ ;  /* 0x000000040c0a7824 */ /* 0x000fca00078e00ff */
[----:B------:R-:W-:Y:S02]  /*1250*/  LOP3.LUT R10, R10, 0x2, R9, 0xf8, !PT ;  /* 0x000000020a0a7812 */ /* 0x000fe400078ef809 */
[----:B------:R-:W-:Y:S02]  /*1260*/  SHF.R.U64 R9, R6, 0x10, R3 ;  /* 0x0000001006097819 */ /* 0x000fe40000001203 */
[----:B------:R-:W-:-:S05]  /*1270*/  LOP3.LUT R10, R10, 0x1, R11, 0xf8, !PT ;  /* 0x000000010a0a7812 */ /* 0x000fca00078ef80b */
[----:B------:R-:W-:-:S05]  /*1280*/  IMAD.SHL.U32 R8, R10, 0x4, RZ ;  /* 0x000000040a087824 */ /* 0x000fca00078e00ff */
[----:B------:R-:W-:Y:S02]  /*1290*/  LOP3.LUT R8, R8, 0x2, R11, 0xf8, !PT ;  /* 0x0000000208087812 */ /* 0x000fe400078ef80b */
[----:B------:R-:W-:Y:S02]  /*12a0*/  SHF.L.U64.HI R11, R13, 0x2, R2 ;  /* 0x000000020d0b7819 */ /* 0x000fe40000010202 */
[----:B------:R-:W-:Y:S02]  /*12b0*/  LOP3.LUT R8, R8, 0x1, R9, 0xf8, !PT ;  /* 0x0000000108087812 */ /* 0x000fe400078ef809 */
[----:B------:R-:W-:-:S03]  /*12c0*/  SHF.L.U64.HI R11, R12, 0x2, R11 ;  /* 0x000000020c0b7819 */ /* 0x000fc6000001020b */
[----:B------:R-:W-:-:S05]  /*12d0*/  IMAD.SHL.U32 R2, R8, 0x4, RZ ;  /* 0x0000000408027824 */ /* 0x000fca00078e00ff */
[----:B------:R-:W-:Y:S02]  /*12e0*/  LOP3.LUT R2, R2, 0x2, R9, 0xf8, !PT ;  /* 0x0000000202027812 */ /* 0x000fe400078ef809 */
[----:B------:R-:W-:Y:S02]  /*12f0*/  SHF.L.U64.HI R9, R10, 0x2, R11 ;  /* 0x000000020a097819 */ /* 0x000fe4000001020b */
[----:B------:R-:W-:Y:S02]  /*1300*/  LOP3.LUT R2, R2, 0x1, R7, 0xf8, !PT ;  /* 0x0000000102027812 */ /* 0x000fe400078ef807 */
[----:B------:R-:W-:Y:S02]  /*1310*/  SHF.L.U64.HI R8, R8, 0x2, R9 ;  /* 0x0000000208087819 */ /* 0x000fe40000010209 */
[----:B------:R-:W-:-:S04]  /*1320*/  ISETP.GE.U32.AND P0, PT, R6, R2, PT ;  /* 0x000000020600720c */ /* 0x000fc80003f06070 */
[----:B------:R-:W-:-:S13]  /*1330*/  ISETP.GE.U32.AND.EX P0, PT, R3, R8, PT, P0 ;  /* 0x000000080300720c */ /* 0x000fda0003f06100 */
[----:B------:R-:W-:Y:S02]  /*1340*/  @!P0 IMAD.U32 R7, R2, 0x4, R1 ;  /* 0x0000000402078824 */ /* 0x000fe400078e0001 */
[----:B------:R-:W-:-:S03]  /*1350*/  @!P0 IMAD.IADD R9, R1, 0x1, R0 ;  /* 0x0000000101098824 */ /* 0x000fc600078e0200 */
[----:B------:R-:W2:Y:S04]  /*1360*/  @!P0 LDL R2, [R7] ;  /* 0x0000000007028983 */ /* 0x000ea80000100800 */
[----:B------:R-:W3:Y:S04]  /*1370*/  @!P0 LDL R0, [R9] ;  /* 0x0000000009008983 */ /* 0x000ee80000100800 */
[----:B--2---:R0:W-:Y:S04]  /*1380*/  @!P0 STL [R9], R2 ;  /* 0x0000000209008387 */ /* 0x0041e80000100800 */
[----:B---3--:R0:W-:Y:S01]  /*1390*/  @!P0 STL [R7], R0 ;  /* 0x0000000007008387 */ /* 0x0081e20000100800 */
[----:B------:R-:W-:-:S05]  /*13a0*/  IADD3 R6, P0, PT, R6, 0x1, RZ ;  /* 0x0000000106067810 */ /* 0x000fca0007f1e0ff */
[----:B------:R-:W-:Y:S01]  /*13b0*/  IMAD.X R3, RZ, RZ, R3, P0 ;  /* 0x000000ffff037224 */ /* 0x000fe200000e0603 */
[----:B------:R-:W-:-:S04]  /*13c0*/  ISETP.NE.U32.AND P0, PT, R6, 0x80000, PT ;  /* 0x000800000600780c */ /* 0x000fc80003f05070 */
[----:B------:R-:W-:-:S13]  /*13d0*/  ISETP.NE.AND.EX P0, PT, R3, RZ, PT, P0 ;  /* 0x000000ff0300720c */ /* 0x000fda0003f05300 */
[----:B0-----:R-:W-:Y:S05]  /*13e0*/  @P0 BRA `(.L_x_5) ;  /* 0xfffffffc001c0947 */ /* 0x001fea000383ffff */
[----:B------:R-:W-:Y:S05]  /*13f0*/  BSYNC.RECONVERGENT B0 ;  /* 0x0000000000007941 */ /* 0x000fea0003800200 */
.L_x_4:
[----:B------:R-:W-:Y:S01]  /*1400*/  BSSY.RECONVERGENT B1, `(.L_x_6) ;  /* 0x00000db000017945 */ /* 0x000fe20003800200 */
[----:B------:R-:W-:Y:S02]  /*1410*/  IMAD.MOV.U32 R3, RZ, RZ, 0x1 ;  /* 0x00000001ff037424 */ /* 0x000fe400078e00ff */
[----:B------:R-:W-:Y:S02]  /*1420*/  IMAD.MOV.U32 R6, RZ, RZ, RZ ;  /* 0x000000ffff067224 */ /* 0x000fe400078e00ff */
[----:B------:R-:W-:Y:S02]  /*1430*/  IMAD.MOV.U32 R7, RZ, RZ, 0x1 ;  /* 0x00000001ff077424 */ /* 0x000fe400078e00ff */
[----:B------:R-:W-:-:S07]  /*1440*/  IMAD.MOV.U32 R8, RZ, RZ, RZ ;  /* 0x000000ffff087224 */ /* 0x000fce00078e00ff */
.L_x_19:
[C---:B------:R-:W-:Y:S01]  /*1450*/  IMAD.SHL.U32 R9, R7.reuse, 0x2, RZ ;  /* 0x0000000207097824 */ /* 0x040fe200078e00ff */
[----:B------:R-:W-:Y:S01]  /*1460*/  SHF.L.U64.HI R10, R7, 0x1, R8 ;  /* 0x00000001070a7819 */ /* 0x000fe20000010208 */
[----:B0-----:R-:W0:Y:S01]  /*1470*/  LDC R13, c[0x3][RZ] ;  /* 0x00c00000ff0d7b82 */ /* 0x001e220000000800 */
[----:B------:R-:W-:Y:S01]  /*1480*/  UMOV UR4, 0x80000 ;  /* 0x0008000000047882 */ /* 0x000fe20000000000 */
[----:B------:R-:W-:Y:S01]  /*1490*/  BSSY.RECONVERGENT B0, `(.L_x_7) ;  /* 0x00000ce000007945 */ /* 0x000fe20003800200 */
[C---:B-1----:R-:W-:Y:S02]  /*14a0*/  IADD3 R2, P0, PT, R9.reuse, -0x1, RZ ;  /* 0xffffffff09027810 */ /* 0x042fe40007f1e0ff */
[----:B------:R-:W-:Y:S02]  /*14b0*/  CS2R R14, SRZ ;  /* 0x00000000000e7805 */ /* 0x000fe4000001ff00 */
[----:B------:R-:W-:Y:S02]  /*14c0*/  IADD3.X R11, PT, PT, R10, -0x1, RZ, P0, !PT ;  /* 0xffffffff0a0b7810 */ /* 0x000fe400007fe4ff */
[----:B------:R-:W-:-:S02]  /*14d0*/  LOP3.LUT R2, R9, R2, RZ, 0xc, !PT ;  /* 0x0000000209027212 */ /* 0x000fc400078e0cff */
[----:B------:R-:W-:Y:S02]  /*14e0*/  LOP3.LUT R12, R10, R11, RZ, 0xc, !PT ;  /* 0x0000000b0a0c7212 */ /* 0x000fe400078e0cff */
[----:B--2---:R-:W-:Y:S01]  /*14f0*/  POPC R0, R2 ;  /* 0x0000000200007309 */ /* 0x004fe20000000000 */
[----:B------:R-:W-:-:S05]  /*1500*/  IADD3 R3, P0, PT, R3, 0x1, RZ ;  /* 0x0000000103037810 */ /* 0x000fca0007f1e0ff */
[----:B------:R-:W-:Y:S01]  /*1510*/  IMAD.X R6, RZ, RZ, R6, P0 ;  /* 0x000000ffff067224 */ /* 0x000fe200000e0606 */
[----:B------:R-:W-:Y:S01]  /*1520*/  ISETP.NE.U32.AND P0, PT, R3, 0x14, PT ;  /* 0x000000140300780c */ /* 0x000fe20003f05070 */
[----:B------:R-:W1:Y:S03]  /*1530*/  POPC R11, R12 ;  /* 0x0000000c000b7309 */ /* 0x000e660000000000 */
[----:B------:R-:W-:Y:S01]  /*1540*/  ISETP.NE.AND.EX P0, PT, R6, RZ, PT, P0 ;  /* 0x000000ff0600720c */ /* 0x000fe20003f05300 */
[----:B-1----:R-:W-:Y:S02]  /*1550*/  IMAD.IADD R0, R0, 0x1, R11 ;  /* 0x0000000100007824 */ /* 0x002fe400078e020b */
[----:B------:R-:W-:-:S05]  /*1560*/  IMAD.U32 R11, RZ, RZ, UR4 ;  /* 0x00000004ff0b7e24 */ /* 0x000fca000f8e00ff */
[----:B------:R-:W-:Y:S02]  /*1570*/  SHF.R.U64 R0, R11, R0, RZ ;  /* 0x000000000b007219 */ /* 0x000fe400000012ff */
[C---:B------:R-:W-:Y:S02]  /*1580*/  LOP3.LUT R11, R7.reuse, 0x7, RZ, 0xc0, !PT ;  /* 0x00000007070b7812 */ /* 0x040fe400078ec0ff */
[----:B0-----:R-:W-:Y:S02]  /*1590*/  LOP3.LUT R12, R0, 0x8, R13, 0x96, !PT ;  /* 0x00000008000c7812 */ /* 0x001fe400078e960d */
[----:B------:R-:W-:-:S07]  /*15a0*/  LOP3.LUT R13, R7, 0xfffffff8, RZ, 0xc0, !PT ;  /* 0xfffffff8070d7812 */ /* 0x000fce00078ec0ff */
.L_x_18:
[----:B-12---:R-:W-:Y:S01]  /*15b0*/  IADD3 R0, P2, PT, R7, -0x1, RZ ;  /* 0xffffffff07007810 */ /* 0x006fe20007f5e0ff */
[----:B0-----:R-:W0:Y:S01]  /*15c0*/  LDC R21, c[0x3][0x4] ;  /* 0x00c00100ff157b82 */ /* 0x001e220000000800 */
[----:B------:R-:W-:Y:S01]  /*15d0*/  BSSY.RECONVERGENT B2, `(.L_x_8) ;  /* 0x0000056000027945 */ /* 0x000fe20003800200 */
[----:B------:R-:W-:Y:S01]  /*15e0*/  IMAD.MOV.U32 R23, RZ, RZ, RZ ;  /* 0x000000ffff177224 */ /* 0x000fe200078e00ff */
[----:B------:R-:W-:Y:S02]  /*15f0*/  ISETP.GE.U32.AND P1, PT, R0, 0x7, PT ;  /* 0x000000070000780c */ /* 0x000fe40003f26070 */
[----:B------:R-:W-:-:S04]  /*1600*/  IADD3.X R0, PT, PT, R8, -0x1, RZ, P2, !PT ;  /* 0xffffffff08007810 */ /* 0x000fc800017fe4ff */
[----:B------:R-:W-:-:S13]  /*1610*/  ISETP.GE.U32.AND.EX P1, PT, R0, RZ, PT, P1 ;  /* 0x000000ff0000720c */ /* 0x000fda0003f26110 */
[----:B------:R-:W-:Y:S05]  /*1620*/  @!P1 BRA `(.L_x_9) ;  /* 0x0000000400409947 */ /* 0x000fea0003800000 */
[----:B------:R-:W-:Y:S01]  /*1630*/  IMAD.IADD R0, R7, 0x1, R14 ;  /* 0x0000000107007824 */ /* 0x000fe200078e020e */
[----:B------:R-:W-:Y:S01]  /*1640*/  BSSY.RECONVERGENT B3, `(.L_x_10) ;  /* 0x000004d000037945 */ /* 0x000fe20003800200 */
[----:B------:R-:W-:Y:S02]  /*1650*/  VIADD R23, R1, 0x10 ;  /* 0x0000001001177836 */ /* 0x000fe40000000000 */
[----:B------:R-:W-:Y:S02]  /*1660*/  IMAD.MOV.U32 R22, RZ, RZ, R13 ;  /* 0x000000ffff167224 */ /* 0x000fe400078e000d */
[----:B------:R-:W-:Y:S02]  /*1670*/  IMAD.MOV.U32 R2, RZ, RZ, R8 ;  /* 0x000000ffff027224 */ /* 0x000fe400078e0008 */
[--C-:B------:R-:W-:Y:S02]  /*1680*/  IMAD.U32 R0, R0, 0x4, R23.reuse ;  /* 0x0000000400007824 */ /* 0x100fe400078e0017 */
[----:B------:R-:W-:-:S07]  /*1690*/  IMAD.U32 R20, R14, 0x4, R23 ;  /* 0x000000040e147824 */ /* 0x000fce00078e0017 */
.L_x_11:
[----:B------:R-:W2:Y:S04]  /*16a0*/  LDL R24, [R0+-0x10] ;  /* 0xfffff00000187983 */ /* 0x000ea80000100800 */
[----:B------:R-:W0:Y:S01]  /*16b0*/  LDL R26, [R20+-0x10] ;  /* 0xfffff000141a7983 */ /* 0x000e220000100800 */
[----:B--2---:R-:W-:-:S04]  /*16c0*/  IMAD.MOV R23, RZ, RZ, -R24 ;  /* 0x000000ffff177224 */ /* 0x004fc800078e0a18 */
[--C-:B0-----:R-:W-:Y:S02]  /*16d0*/  IMAD R23, R21, R23, R26.reuse ;  /* 0x0000001715177224 */ /* 0x101fe400078e021a */
[----:B------:R-:W-:-:S03]  /*16e0*/  IMAD R25, R24, R21, R26 ;  /* 0x0000001518197224 */ /* 0x000fc600078e021a */
[----:B------:R0:W-:Y:S04]  /*16f0*/  STL [R0+-0x10], R23 ;  /* 0xfffff01700007387 */ /* 0x0001e80000100800 */
[----:B------:R1:W-:Y:S04]  /*1700*/  STL [R20+-0x10], R25 ;  /* 0xfffff01914007387 */ /* 0x0003e80000100800 */
[----:B------:R-:W2:Y:S04]  /*1710*/  LDL R24, [R0+-0xc] ;  /* 0xfffff40000187983 */ /* 0x000ea80000100800 */
[----:B------:R-:W3:Y:S01]  /*1720*/  LDL R29, [R20+-0xc] ;  /* 0xfffff400141d7983 */ /* 0x000ee20000100800 */
[----:B------:R-:W-:-:S02]  /*1730*/  IMAD R21, R12, R21, RZ ;  /* 0x000000150c157224 */ /* 0x000fc400078e02ff */
[----:B--2---:R-:W-:-:S04]  /*1740*/  IMAD.MOV R26, RZ, RZ, -R24 ;  /* 0x000000ffff1a7224 */ /* 0x004fc800078e0a18 */
[C-C-:B---3--:R-:W-:Y:S02]  /*1750*/  IMAD R27, R21.reuse, R26, R29.reuse ;  /* 0x0000001a151b7224 */ /* 0x148fe400078e021d */
[----:B------:R-:W-:-:S03]  /*1760*/  IMAD R29, R21, R24, R29 ;  /* 0x00000018151d7224 */ /* 0x000fc600078e021d */
[----:B------:R2:W-:Y:S04]  /*1770*/  STL [R0+-0xc], R27 ;  /* 0xfffff41b00007387 */ /* 0x0005e80000100800 */
[----:B------:R3:W-:Y:S04]  /*1780*/  STL [R20+-0xc], R29 ;  /* 0xfffff41d14007387 */ /* 0x0007e80000100800 */
[----:B------:R-:W0:Y:S04]  /*1790*/  LDL R24, [R0+-0x8] ;  /* 0xfffff80000187983 */ /* 0x000e280000100800 */
[----:B------:R-:W4:Y:S01]  /*17a0*/  LDL R26, [R20+-0x8] ;  /* 0xfffff800141a7983 */ /* 0x000f220000100800 */
[----:B------:R-:W-:-:S02]  /*17b0*/  IMAD R21, R12, R21, RZ ;  /* 0x000000150c157224 */ /* 0x000fc400078e02ff */
[----:B0-----:R-:W-:-:S04]  /*17c0*/  IMAD.MOV R23, RZ, RZ, -R24 ;  /* 0x000000ffff177224 */ /* 0x001fc800078e0a18 */
[C-C-:B----4-:R-:W-:Y:S02]  /*17d0*/  IMAD R23, R21.reuse, R23, R26.reuse ;  /* 0x0000001715177224 */ /* 0x150fe400078e021a */
[----:B-1----:R-:W-:-:S03]  /*17e0*/  IMAD R25, R21, R24, R26 ;  /* 0x0000001815197224 */ /* 0x002fc600078e021a */
[----:B------:R0:W-:Y:S04]  /*17f0*/  STL [R0+-0x8], R23 ;  /* 0xfffff81700007387 */ /* 0x0001e80000100800 */
[----:B------:R1:W-:Y:S04]  /*1800*/  STL [R20+-0x8], R25 ;  /* 0xfffff81914007387 */ /* 0x0003e80000100800 */
[----:B------:R-:W4:Y:S04]  /*1810*/  LDL R24, [R0+-0x4] ;  /* 0xfffffc0000187983 */ /* 0x000f280000100800 */
[----:B------:R-:W2:Y:S01]  /*1820*/  LDL R28, [R20+-0x4] ;  /* 0xfffffc00141c7983 */ /* 0x000ea20000100800 */
[----:B------:R-:W-:-:S02]  /*1830*/  IMAD R21, R12, R21, RZ ;  /* 0x000000150c157224 */ /* 0x000fc400078e02ff */
[----:B----4-:R-:W-:-:S04]  /*1840*/  IMAD.MOV R26, RZ, RZ, -R24 ;  /* 0x000000ffff1a7224 */ /* 0x010fc800078e0a18 */
[C-C-:B--2---:R-:W-:Y:S02]  /*1850*/  IMAD R27, R21.reuse, R26, R28.reuse ;  /* 0x0000001a151b7224 */ /* 0x144fe400078e021c */
[----:B---3--:R-:W-:-:S03]  /*1860*/  IMAD R29, R21, R24, R28 ;  /* 0x00000018151d7224 */ /* 0x008fc600078e021c */
[----:B------:R2:W-:Y:S04]  /*1870*/  STL [R0+-0x4], R27 ;  /* 0xfffffc1b00007387 */ /* 0x0005e80000100800 */
[----:B------:R3:W-:Y:S04]  /*1880*/  STL [R20+-0x4], R29 ;  /* 0xfffffc1d14007387 */ /* 0x0007e80000100800 */
[----:B------:R-:W0:Y:S04]  /*1890*/  LDL R24, [R0] ;  /* 0x0000000000187983 */ /* 0x000e280000100800 */
[----:B------:R-:W4:Y:S01]  /*18a0*/  LDL R26, [R20] ;  /* 0x00000000141a7983 */ /* 0x000f220000100800 */
[----:B------:R-:W-:-:S02]  /*18b0*/  IMAD R21, R12, R21, RZ ;  /* 0x000000150c157224 */ /* 0x000fc400078e02ff */
[----:B0-----:R-:W-:-:S04]  /*18c0*/  IMAD.MOV R23, RZ, RZ, -R24 ;  /* 0x000000ffff177224 */ /* 0x001fc800078e0a18 */
[C-C-:B----4-:R-:W-:Y:S02]  /*18d0*/  IMAD R23, R21.reuse, R23, R26.reuse ;  /* 0x0000001715177224 */ /* 0x150fe400078e021a */
[----:B-1----:R-:W-:-:S03]  /*18e0*/  IMAD R25, R21, R24, R26 ;  /* 0x0000001815197224 */ /* 0x002fc600078e021a */
[----:B------:R0:W-:Y:S04]  /*18f0*/  STL [R0], R23 ;  /* 0x0000001700007387 */ /* 0x0001e80000100800 */
[----:B------:R1:W-:Y:S04]  /*1900*/  STL [R20], R25 ;  /* 0x0000001914007387 */ /* 0x0003e80000100800 */
[----:B------:R-:W4:Y:S04]  /*1910*/  LDL R24, [R0+0x4] ;  /* 0x0000040000187983 */ /* 0x000f280000100800 */
[----:B------:R-:W2:Y:S01]  /*1920*/  LDL R28, [R20+0x4] ;  /* 0x00000400141c7983 */ /* 0x000ea20000100800 */
[----:B------:R-:W-:-:S02]  /*1930*/  IMAD R21, R12, R21, RZ ;  /* 0x000000150c157224 */ /* 0x000fc400078e02ff */
[----:B----4-:R-:W-:-:S04]  /*1940*/  IMAD.MOV R26, RZ, RZ, -R24 ;  /* 0x000000ffff1a7224 */ /* 0x010fc800078e0a18 */
[C-C-:B--2---:R-:W-:Y:S02]  /*1950*/  IMAD R27, R21.reuse, R26, R28.reuse ;  /* 0x0000001a151b7224 */ /* 0x144fe400078e021c */
[----:B---3--:R-:W-:-:S03]  /*1960*/  IMAD R29, R21, R24, R28 ;  /* 0x00000018151d7224 */ /* 0x008fc600078e021c */
[----:B------:R2:W-:Y:S04]  /*1970*/  STL [R0+0x4], R27 ;  /* 0x0000041b00007387 */ /* 0x0005e80000100800 */
[----:B------:R3:W-:Y:S04]  /*1980*/  STL [R20+0x4], R29 ;  /* 0x0000041d14007387 */ /* 0x0007e80000100800 */
[----:B------:R-:W0:Y:S04]  /*1990*/  LDL R24, [R0+0x8] ;  /* 0x0000080000187983 */ /* 0x000e280000100800 */
[----:B------:R-:W4:Y:S01]  /*19a0*/  LDL R26, [R20+0x8] ;  /* 0x00000800141a7983 */ /* 0x000f220000100800 */
[----:B------:R-:W-:-:S02]  /*19b0*/  IMAD R21, R12, R21, RZ ;  /* 0x000000150c157224 */ /* 0x000fc400078e02ff */
[----:B0-----:R-:W-:-:S04]  /*19c0*/  IMAD.MOV R23, RZ, RZ, -R24 ;  /* 0x000000ffff177224 */ /* 0x001fc800078e0a18 */
[C-C-:B----4-:R-:W-:Y:S02]  /*19d0*/  IMAD R23, R21.reuse, R23, R26.reuse ;  /* 0x0000001715177224 */ /* 0x150fe400078e021a */
[----:B-1----:R-:W-:-:S03]  /*19e0*/  IMAD R25, R21, R24, R26 ;  /* 0x0000001815197224 */ /* 0x002fc600078e021a */
[----:B------:R-:W-:Y:S04]  /*19f0*/  STL [R0+0x8], R23 ;  /* 0x0000081700007387 */ /* 0x000fe80000100800 */
[----:B------:R-:W-:Y:S04]  /*1a00*/  STL [R20+0x8], R25 ;  /* 0x0000081914007387 */ /* 0x000fe80000100800 */
[----:B------:R-:W4:Y:S04]  /*1a10*/  LDL R24, [R0+0xc] ;  /* 0x00000c0000187983 */ /* 0x000f280000100800 */
[----:B------:R-:W2:Y:S01]  /*1a20*/  LDL R28, [R20+0xc] ;  /* 0x00000c00141c7983 */ /* 0x000ea20000100800 */
[----:B------:R-:W-:Y:S01]  /*1a30*/  IADD3 R22, P1, PT, R22, -0x8, RZ ;  /* 0xfffffff816167810 */ /* 0x000fe20007f3e0ff */
[----:B------:R-:W-:-:S03]  /*1a40*/  IMAD R21, R12, R21, RZ ;  /* 0x000000150c157224 */ /* 0x000fc600078e02ff */
[----:B------:R-:W-:Y:S02]  /*1a50*/  IADD3.X R2, PT, PT, R2, -0x1, RZ, P1, !PT ;  /* 0xffffffff02027810 */ /* 0x000fe40000ffe4ff */
[----:B------:R-:W-:-:S04]  /*1a60*/  ISETP.NE.U32.AND P1, PT, R22, RZ, PT ;  /* 0x000000ff1600720c */ /* 0x000fc80003f25070 */
[----:B------:R-:W-:Y:S01]  /*1a70*/  ISETP.NE.AND.EX P1, PT, R2, RZ, PT, P1 ;  /* 0x000000ff0200720c */ /* 0x000fe20003f25310 */
[----:B----4-:R-:W-:-:S04]  /*1a80*/  IMAD.MOV R26, RZ, RZ, -R24 ;  /* 0x000000ffff1a7224 */ /* 0x010fc800078e0a18 */
[C-C-:B--2---:R-:W-:Y:S02]  /*1a90*/  IMAD R27, R21.reuse, R26, R28.reuse ;  /* 0x0000001a151b7224 */ /* 0x144fe400078e021c */
[----:B---3--:R-:W-:Y:S02]  /*1aa0*/  IMAD R29, R21, R24, R28 ;  /* 0x00000018151d7224 */ /* 0x008fe400078e021c */
[----:B------:R-:W-:Y:S01]  /*1ab0*/  IMAD R21, R12, R21, RZ ;  /* 0x000000150c157224 */ /* 0x000fe200078e02ff */
[----:B------:R0:W-:Y:S04]  /*1ac0*/  STL [R0+0xc], R27 ;  /* 0x00000c1b00007387 */ /* 0x0001e80000100800 */
[----:B------:R1:W-:Y:S01]  /*1ad0*/  STL [R20+0xc], R29 ;  /* 0x00000c1d14007387 */ /* 0x0003e20000100800 */
[----:B0-----:R-:W-:-:S02]  /*1ae0*/  VIADD R0, R0, 0x20 ;  /* 0x0000002000007836 */ /* 0x001fc40000000000 */
[----:B-1----:R-:W-:Y:S01]  /*1af0*/  VIADD R20, R20, 0x20 ;  /* 0x0000002014147836 */ /* 0x002fe20000000000 */
[----:B------:R-:W-:Y:S06]  /*1b00*/  @P1 BRA `(.L_x_11) ;  /* 0xfffffff800e41947 */ /* 0x000fec000383ffff */
[----:B------:R-:W-:Y:S05]  /*1b10*/  BSYNC.RECONVERGENT B3 ;  /* 0x0000000000037941 */ /* 0x000fea0003800200 */
.L_x_10:
[----:B------:R-:W-:-:S07]  /*1b20*/  IMAD.MOV.U32 R23, RZ, RZ, R13 ;  /* 0x000000ffff177224 */ /* 0x000fce00078e000d */
.L_x_9:
[----:B------:R-:W-:Y:S05]  /*1b30*/  BSYNC.RECONVERGENT B2 ;  /* 0x0000000000027941 */ /* 0x000fea0003800200 */
.L_x_8:
[----:B------:R-:W-:Y:S01]  /*1b40*/  ISETP.NE.U32.AND P1, PT, R11, RZ, PT ;  /* 0x000000ff0b00720c */ /* 0x000fe20003f25070 */
[----:B------:R-:W-:Y:S03]  /*1b50*/  BSSY.RECONVERGENT B2, `(.L_x_12) ;  /* 0x000005c000027945 */ /* 0x000fe60003800200 */
[----:B------:R-:W-:-:S13]  /*1b60*/  ISETP.NE.AND.EX P1, PT, RZ, RZ, PT, P1 ;  /* 0x000000ffff00720c */ /* 0x000fda0003f25310 */
[----:B------:R-:W-:Y:S05]  /*1b70*/  @!P1 BRA `(.L_x_13) ;  /* 0x0000000400649947 */ /* 0x000fea0003800000 */
[----:B------:R-:W-:Y:S01]  /*1b80*/  IADD3 R0, P2, PT, R11, -0x1, RZ ;  /* 0xffffffff0b007810 */ /* 0x000fe20007f5e0ff */
[----:B------:R-:W-:Y:S03]  /*1b90*/  BSSY.RECONVERGENT B3, `(.L_x_14) ;  /* 0x000002a000037945 */ /* 0x000fe60003800200 */
[----:B------:R-:W-:Y:S01]  /*1ba0*/  ISETP.GE.U32.AND P1, PT, R0, 0x3, PT ;  /* 0x000000030000780c */ /* 0x000fe20003f26070 */
[----:B------:R-:W-:-:S05]  /*1bb0*/  IMAD.X R0, RZ, RZ, -0x1, P2 ;  /* 0xffffffffff007424 */ /* 0x000fca00010e06ff */
[----:B------:R-:W-:-:S13]  /*1bc0*/  ISETP.GE.U32.AND.EX P1, PT, R0, RZ, PT, P1 ;  /* 0x000000ff0000720c */ /* 0x000fda0003f26110 */
[----:B------:R-:W-:Y:S05]  /*1bd0*/  @!P1 BRA `(.L_x_15) ;  /* 0x0000000000949947 */ /* 0x000fea0003800000 */
[----:B------:R-:W-:-:S04]  /*1be0*/  IMAD.IADD R2, R14, 0x1, R23 ;  /* 0x000000010e027824 */ /* 0x000fc800078e0217 */
[----:B------:R-:W-:Y:S02]  /*1bf0*/  IMAD.IADD R0, R7, 0x1, R2 ;  /* 0x0000000107007824 */ /* 0x000fe400078e0202 */
[--C-:B------:R-:W-:Y:S02]  /*1c00*/  IMAD.U32 R2, R2, 0x4, R1.reuse ;  /* 0x0000000402027824 */ /* 0x100fe400078e0001 */
[----:B------:R-:W-:-:S03]  /*1c10*/  IMAD.U32 R0, R0, 0x4, R1 ;  /* 0x0000000400007824 */ /* 0x000fc600078e0001 */
[----:B------:R-:W0:Y:S04]  /*1c20*/  LDL R22, [R2] ;  /* 0x0000000002167983 */ /* 0x000e280000100800 */
[----:B------:R-:W2:Y:S02]  /*1c30*/  LDL R20, [R0] ;  /* 0x0000000000147983 */ /* 0x000ea40000100800 */
[----:B--2---:R-:W-:Y:S02]  /*1c40*/  IMAD.MOV R25, RZ, RZ, -R20 ;  /* 0x000000ffff197224 */ /* 0x004fe400078e0a14 */
[C-C-:B0-----:R-:W-:Y:S02]  /*1c50*/  IMAD R27, R21.reuse, R20, R22.reuse ;  /* 0x00000014151b7224 */ /* 0x141fe400078e0216 */
[----:B------:R-:W-:-:S05]  /*1c60*/  IMAD R25, R21, R25, R22 ;  /* 0x0000001915197224 */ /* 0x000fca00078e0216 */
[----:B------:R0:W-:Y:S04]  /*1c70*/  STL [R0], R25 ;  /* 0x0000001900007387 */ /* 0x0001e80000100800 */
[----:B------:R1:W-:Y:S04]  /*1c80*/  STL [R2], R27 ;  /* 0x0000001b02007387 */ /* 0x0003e80000100800 */
[----:B------:R-:W2:Y:S04]  /*1c90*/  LDL R20, [R0+0x4] ;  /* 0x0000040000147983 */ /* 0x000ea80000100800 */
[----:B------:R-:W3:Y:S01]  /*1ca0*/  LDL R24, [R2+0x4] ;  /* 0x0000040002187983 */ /* 0x000ee20000100800 */
[----:B------:R-:W-:-:S02]  /*1cb0*/  IMAD R21, R12, R21, RZ ;  /* 0x000000150c157224 */ /* 0x000fc400078e02ff */
[----:B--2---:R-:W-:-:S04]  /*1cc0*/  IMAD.MOV R22, RZ, RZ, -R20 ;  /* 0x000000ffff167224 */ /* 0x004fc800078e0a14 */
[C-C-:B---3--:R-:W-:Y:S02]  /*1cd0*/  IMAD R29, R21.reuse, R22, R24.reuse ;  /* 0x00000016151d7224 */ /* 0x148fe400078e0218 */
[----:B------:R-:W-:-:S03]  /*1ce0*/  IMAD R20, R21, R20, R24 ;  /* 0x0000001415147224 */ /* 0x000fc600078e0218 */
[----:B------:R-:W-:Y:S04]  /*1cf0*/  STL [R0+0x4], R29 ;  /* 0x0000041d00007387 */ /* 0x000fe80000100800 */
[----:B------:R2:W-:Y:S04]  /*1d00*/  STL [R2+0x4], R20 ;  /* 0x0000041402007387 */ /* 0x0005e80000100800 */
[----:B------:R-:W0:Y:S04]  /*1d10*/  LDL R22, [R0+0x8] ;  /* 0x0000080000167983 */ /* 0x000e280000100800 */
[----:B------:R-:W3:Y:S01]  /*1d20*/  LDL R24, [R2+0x8] ;  /* 0x0000080002187983 */ /* 0x000ee20000100800 */
[----:B------:R-:W-:-:S02]  /*1d30*/  IMAD R21, R12, R21, RZ ;  /* 0x000000150c157224 */ /* 0x000fc400078e02ff */
[----:B0-----:R-:W-:-:S04]  /*1d40*/  IMAD.MOV R25, RZ, RZ, -R22 ;  /* 0x000000ffff197224 */ /* 0x001fc800078e0a16 */
[C-C-:B---3--:R-:W-:Y:S02]  /*1d50*/  IMAD R25, R21.reuse, R25, R24.reuse ;  /* 0x0000001915197224 */ /* 0x148fe400078e0218 */
[----:B-1----:R-:W-:-:S03]  /*1d60*/  IMAD R27, R21, R22, R24 ;  /* 0x00000016151b7224 */ /* 0x002fc600078e0218 */
[----:B------:R1:W-:Y:S04]  /*1d70*/  STL [R0+0x8], R25 ;  /* 0x0000081900007387 */ /* 0x0003e80000100800 */
[----:B------:R1:W-:Y:S04]  /*1d80*/  STL [R2+0x8], R27 ;  /* 0x0000081b02007387 */ /* 0x0003e80000100800 */
[----:B------:R-:W2:Y:S04]  /*1d90*/  LDL R22, [R0+0xc] ;  /* 0x00000c0000167983 */ /* 0x000ea80000100800 */
[----:B------:R-:W3:Y:S01]  /*1da0*/  LDL R24, [R2+0xc] ;  /* 0x00000c0002187983 */ /* 0x000ee20000100800 */
[----:B------:R-:W-:-:S02]  /*1db0*/  IMAD R21, R12, R21, RZ ;  /* 0x000000150c157224 */ /* 0x000fc400078e02ff */
[----:B------:R-:W-:Y:S02]  /*1dc0*/  VIADD R23, R23, 0x4 ;  /* 0x0000000417177836 */ /* 0x000fe40000000000 */
[----:B--2---:R-:W-:-:S04]  /*1dd0*/  IMAD.MOV R20, RZ, RZ, -R22 ;  /* 0x000000ffff147224 */ /* 0x004fc800078e0a16 */
[C-C-:B---3--:R-:W-:Y:S02]  /*1de0*/  IMAD R29, R21.reuse, R20, R24.reuse ;  /* 0x00000014151d7224 */ /* 0x148fe400078e0218 */
[----:B------:R-:W-:-:S03]  /*1df0*/  IMAD R22, R21, R22, R24 ;  /* 0x0000001615167224 */ /* 0x000fc600078e0218 */
[----:B------:R1:W-:Y:S04]  /*1e00*/  STL [R0+0xc], R29 ;  /* 0x00000c1d00007387 */ /* 0x0003e80000100800 */
[----:B------:R1:W-:Y:S01]  /*1e10*/  STL [R2+0xc], R22 ;  /* 0x00000c1602007387 */ /* 0x0003e20000100800 */
[----:B------:R-:W-:-:S07]  /*1e20*/  IMAD R21, R12, R21, RZ ;  /* 0x000000150c157224 */ /* 0x000fce00078e02ff */
.L_x_15:
[----:B------:R-:W-:Y:S05]  /*1e30*/  BSYNC.RECONVERGENT B3 ;  /* 0x0000000000037941 */ /* 0x000fea0003800200 */
.L_x_14:
[----:B-1----:R-:W-:-:S04]  /*1e40*/  LOP3.LUT R2, R7, 0x3, RZ, 0xc0, !PT ;  /* 0x0000000307027812 */ /* 0x002fc800078ec0ff */
[----:B------:R-:W-:-:S04]  /*1e50*/  ISETP.NE.U32.AND P1, PT, R2, RZ, PT ;  /* 0x000000ff0200720c */ /* 0x000fc80003f25070 */
[----:B------:R-:W-:-:S13]  /*1e60*/  ISETP.NE.AND.EX P1, PT, RZ, RZ, PT, P1 ;  /* 0x000000ffff00720c */ /* 0x000fda0003f25310 */
[----:B------:R-:W-:Y:S05]  /*1e70*/  @!P1 BRA `(.L_x_13) ;  /* 0x0000000000a49947 */ /* 0x000fea0003800000 */
[----:B------:R-:W-:Y:S01]  /*1e80*/  ISETP.NE.U32.AND P1, PT, R2, 0x1, PT ;  /* 0x000000010200780c */ /* 0x000fe20003f25070 */
[----:B------:R-:W-:Y:S01]  /*1e90*/  BSSY.RECONVERGENT B3, `(.L_x_16) ;  /* 0x000001b000037945 */ /* 0x000fe20003800200 */
[----:B------:R-:W-:Y:S02]  /*1ea0*/  LOP3.LUT R0, R7, 0x1, RZ, 0xc0, !PT ;  /* 0x0000000107007812 */ /* 0x000fe400078ec0ff */
[----:B------:R-:W-:Y:S02]  /*1eb0*/  ISETP.NE.AND.EX P1, PT, RZ, RZ, PT, P1 ;  /* 0x000000ffff00720c */ /* 0x000fe40003f25310 */
[----:B------:R-:W-:-:S04]  /*1ec0*/  ISETP.NE.U32.AND P2, PT, R0, 0x1, PT ;  /* 0x000000010000780c */ /* 0x000fc80003f45070 */
[----:B------:R-:W-:-:S07]  /*1ed0*/  ISETP.NE.U32.AND.EX P2, PT, RZ, RZ, PT, P2 ;  /* 0x000000ffff00720c */ /* 0x000fce0003f45120 */
[----:B------:R-:W-:Y:S06]  /*1ee0*/  @!P1 BRA `(.L_x_17) ;  /* 0x0000000000549947 */ /* 0x000fec0003800000 */
        /* <DEDUP_REMOVED lines=21> */
.L_x_17:
[----:B------:R-:W-:Y:S05]  /*2040*/  BSYNC.RECONVERGENT B3 ;  /* 0x0000000000037941 */ /* 0x000fea0003800200 */
.L_x_16:
[----:B------:R-:W-:Y:S05]  /*2050*/  @P2 BRA `(.L_x_13) ;  /* 0x00000000002c2947 */ /* 0x000fea0003800000 */
[----:B-1----:R-:W-:-:S04]  /*2060*/  IMAD.IADD R2, R14, 0x1, R23 ;  /* 0x000000010e027824 */ /* 0x002fc800078e0217 */
[----:B------:R-:W-:Y:S02]  /*2070*/  IMAD.IADD R0, R7, 0x1, R2 ;  /* 0x0000000107007824 */ /* 0x000fe400078e0202 */
[--C-:B------:R-:W-:Y:S02]  /*2080*/  IMAD.U32 R23, R2, 0x4, R1.reuse ;  /* 0x0000000402177824 */ /* 0x100fe400078e0001 */
[----:B------:R-:W-:-:S03]  /*2090*/  IMAD.U32 R25, R0, 0x4, R1 ;  /* 0x0000000400197824 */ /* 0x000fc600078e0001 */
[----:B------:R-:W0:Y:S04]  /*20a0*/  LDL R2, [R23] ;  /* 0x0000000017027983 */ /* 0x000e280000100800 */
[----:B------:R-:W2:Y:S02]  /*20b0*/  LDL R0, [R25] ;  /* 0x0000000019007983 */ /* 0x000ea40000100800 */
[----:B--2---:R-:W-:Y:S02]  /*20c0*/  IMAD.MOV R20, RZ, RZ, -R0 ;  /* 0x000000ffff147224 */ /* 0x004fe400078e0a00 */
[--C-:B0-----:R-:W-:Y:S02]  /*20d0*/  IMAD R0, R0, R21, R2.reuse ;  /* 0x0000001500007224 */ /* 0x101fe400078e0202 */
[----:B------:R-:W-:-:S05]  /*20e0*/  IMAD R20, R21, R20, R2 ;  /* 0x0000001415147224 */ /* 0x000fca00078e0202 */
[----:B------:R2:W-:Y:S04]  /*20f0*/  STL [R25], R20 ;  /* 0x0000001419007387 */ /* 0x0005e80000100800 */
[----:B------:R2:W-:Y:S02]  /*2100*/  STL [R23], R0 ;  /* 0x0000000017007387 */ /* 0x0005e40000100800 */
.L_x_13:
[----:B------:R-:W-:Y:S05]  /*2110*/  BSYNC.RECONVERGENT B2 ;  /* 0x0000000000027941 */ /* 0x000fea0003800200 */
.L_x_12:
[----:B------:R-:W-:-:S05]  /*2120*/  IADD3 R14, P1, PT, R14, R9, RZ ;  /* 0x000000090e0e7210 */ /* 0x000fca0007f3e0ff */
[----:B------:R-:W-:Y:S01]  /*2130*/  IMAD.X R15, R15, 0x1, R10, P1 ;  /* 0x000000010f0f7824 */ /* 0x000fe200008e060a */
[----:B------:R-:W-:-:S04]  /*2140*/  ISETP.GE.U32.AND P1, PT, R14, 0x80000, PT ;  /* 0x000800000e00780c */ /* 0x000fc80003f26070 */
[----:B------:R-:W-:-:S13]  /*2150*/  ISETP.GE.U32.AND.EX P1, PT, R15, RZ, PT, P1 ;  /* 0x000000ff0f00720c */ /* 0x000fda0003f26110 */
[----:B------:R-:W-:Y:S05]  /*2160*/  @!P1 BRA `(.L_x_18) ;  /* 0xfffffff400109947 */ /* 0x000fea000383ffff */
[----:B------:R-:W-:Y:S05]  /*2170*/  BSYNC.RECONVERGENT B0 ;  /* 0x0000000000007941 */ /* 0x000fea0003800200 */
.L_x_7:
[----:B------:R-:W-:Y:S02]  /*2180*/  IMAD.MOV.U32 R7, RZ, RZ, R9 ;  /* 0x000000ffff077224 */ /* 0x000fe400078e0009 */
[----:B------:R-:W-:Y:S01]  /*2190*/  IMAD.MOV.U32 R8, RZ, RZ, R10 ;  /* 0x000000ffff087224 */ /* 0x000fe200078e000a */
[----:B------:R-:W-:Y:S06]  /*21a0*/  @P0 BRA `(.L_x_19) ;  /* 0xfffffff000a80947 */ /* 0x000fec000383ffff */
[----:B------:R-:W-:Y:S05]  /*21b0*/  BSYNC.RECONVERGENT B1 ;  /* 0x0000000000017941 */ /* 0x000fea0003800200 */
.L_x_6:
[----:B------:R-:W1:Y:S01]  /*21c0*/  LDCU.64 UR4, c[0x0][0x380] ;  /* 0x00007000ff0477ac */ /* 0x000e620008000a00 */
[C---:B------:R-:W-:Y:S01]  /*21d0*/  IADD3 R7, P0, PT, R18.reuse, 0x40, RZ ;  /* 0x0000004012077810 */ /* 0x040fe20007f1e0ff */
[----:B------:R-:W-:Y:S01]  /*21e0*/  BSSY.RECONVERGENT B0, `(.L_x_20) ;  /* 0x0000090000007945 */ /* 0x000fe20003800200 */
[----:B------:R-:W-:Y:S02]  /*21f0*/  VIADD R6, R1, 0x20 ;  /* 0x0000002001067836 */ /* 0x000fe40000000000 */
[----:B------:R-:W-:Y:S02]  /*2200*/  IMAD.MOV.U32 R11, RZ, RZ, RZ ;  /* 0x000000ffff0b7224 */ /* 0x000fe400078e00ff */
[----:B------:R-:W-:Y:S01]  /*2210*/  IMAD.MOV.U32 R9, RZ, RZ, RZ ;  /* 0x000000ffff097224 */ /* 0x000fe200078e00ff */
[----:B-12---:R-:W-:-:S04]  /*2220*/  LEA R0, P1, R18, UR4, 0x2 ;  /* 0x0000000412007c11 */ /* 0x006fc8000f8210ff */
[--C-:B------:R-:W-:Y:S01]  /*2230*/  LEA.HI.X R18, R18, UR5, R19.reuse, 0x2, P1 ;  /* 0x0000000512127c11 */ /* 0x100fe200088f1413 */
[----:B------:R-:W-:-:S08]  /*2240*/  IMAD.X R19, RZ, RZ, R19, P0 ;  /* 0x000000ffff137224 */ /* 0x000fd000000e0613 */
.L_x_21:
[----:B-1----:R-:W1:Y:S01]  /*2250*/  LDCU.64 UR4, c[0x0][0x388] ;  /* 0x00007100ff0477ac */ /* 0x002e620008000a00 */
[C---:B------:R-:W-:Y:S02]  /*2260*/  IADD3 R3, P1, PT, R7.reuse, -0x40, RZ ;  /* 0xffffffc007037810 */ /* 0x040fe40007f3e0ff */
[----:B------:R-:W-:Y:S02]  /*2270*/  IADD3 R2, P2, PT, R7, -0x38, RZ ;  /* 0xffffffc807027810 */ /* 0x000fe40007f5e0ff */
[----:B-1----:R-:W-:Y:S02]  /*2280*/  ISETP.GE.U32.AND P0, PT, R3, UR4, PT ;  /* 0x0000000403007c0c */ /* 0x002fe4000bf06070 */
[C---:B------:R-:W-:Y:S02]  /*2290*/  IADD3.X R3, PT, PT, R19.reuse, -0x1, RZ, P1, !PT ;  /* 0xffffffff13037810 */ /* 0x040fe40000ffe4ff */
[----:B------:R-:W-:Y:S02]  /*22a0*/  ISETP.GE.U32.AND P1, PT, R2, UR4, PT ;  /* 0x0000000402007c0c */ /* 0x000fe4000bf26070 */
[----:B------:R-:W-:-:S02]  /*22b0*/  IADD3.X R2, PT, PT, R19, -0x1, RZ, P2, !PT ;  /* 0xffffffff13027810 */ /* 0x000fc400017fe4ff */
[----:B------:R-:W-:Y:S02]  /*22c0*/  ISETP.GE.U32.AND.EX P0, PT, R3, UR5, PT, P0 ;  /* 0x0000000503007c0c */ /* 0x000fe4000bf06100 */
[----:B------:R-:W-:-:S11]  /*22d0*/  ISETP.GE.U32.AND.EX P1, PT, R2, UR5, PT, P1 ;  /* 0x0000000502007c0c */ /* 0x000fd6000bf26110 */
[----:B------:R-:W2:Y:S04]  /*22e0*/  @!P0 LDL R13, [R6+-0x20] ;  /* 0xffffe000060d8983 */ /* 0x000ea80000100800 */
[----:B0-----:R-:W3:Y:S01]  /*22f0*/  @!P1 LDL R21, [R6+-0x1c] ;  /* 0xffffe40006159983 */ /* 0x001ee20000100800 */
[C---:B------:R-:W-:Y:S02]  /*2300*/  @!P0 R2UR UR6, R4.reuse ;  /* 0x00000000040682ca */ /* 0x040fe400000e0000 */
[C---:B------:R-:W-:Y:S02]  /*2310*/  @!P0 R2UR UR7, R5.reuse ;  /* 0x00000000050782ca */ /* 0x040fe400000e0000 */
[----:B------:R-:W-:Y:S02]  /*2320*/  @!P1 R2UR UR8, R4 ;  /* 0x00000000040892ca */ /* 0x000fe400000e0000 */
[----:B------:R-:W-:-:S02]  /*2330*/  @!P1 R2UR UR9, R5 ;  /* 0x00000000050992ca */ /* 0x000fc400000e0000 */
[----:B------:R-:W-:Y:S02]  /*2340*/  IADD3 R2, P3, PT, R11, R0, RZ ;  /* 0x000000000b027210 */ /* 0x000fe40007f7e0ff */
[C---:B------:R-:W-:Y:S02]  /*2350*/  IADD3 R8, P2, PT, R7.reuse, -0x30, RZ ;  /* 0xffffffd007087810 */ /* 0x040fe40007f5e0ff */
[----:B------:R-:W-:Y:S01]  /*2360*/  IADD3 R10, P4, PT, R7, -0x28, RZ ;  /* 0xffffffd8070a7810 */ /* 0x000fe20007f9e0ff */
[----:B------:R-:W-:Y:S01]  /*2370*/  IMAD.X R3, R9, 0x1, R18, P3 ;  /* 0x0000000109037824 */ /* 0x000fe200018e0612 */
[----:B------:R-:W-:Y:S02]  /*2380*/  ISETP.GE.U32.AND P5, PT, R8, UR4, PT ;  /* 0x0000000408007c0c */ /* 0x000fe4000bfa6070 */
[----:B------:R-:W-:Y:S02]  /*2390*/  IADD3.X R15, PT, PT, R19, -0x1, RZ, P2, !PT ;  /* 0xffffffff130f7810 */ /* 0x000fe400017fe4ff */
[----:B------:R-:W-:-:S02]  /*23a0*/  IADD3 R8, P3, PT, R7, -0x20, RZ ;  /* 0xffffffe007087810 */ /* 0x000fc40007f7e0ff */
[----:B------:R-:W-:Y:S02]  /*23b0*/  ISETP.GE.U32.AND.EX P5, PT, R15, UR5, PT, P5 ;  /* 0x000000050f007c0c */ /* 0x000fe4000bfa6150 */
[----:B------:R-:W-:Y:S02]  /*23c0*/  ISETP.GE.U32.AND P6, PT, R10, UR4, PT ;  /* 0x000000040a007c0c */ /* 0x000fe4000bfc6070 */
[C---:B------:R-:W-:Y:S02]  /*23d0*/  IADD3.X R12, PT, PT, R19.reuse, -0x1, RZ, P3, !PT ;  /* 0xffffffff130c7810 */ /* 0x040fe40001ffe4ff */
[----:B------:R-:W-:-:S04]  /*23e0*/  IADD3.X R14, PT, PT, R19, -0x1, RZ, P4, !PT ;  /* 0xffffffff130e7810 */ /* 0x000fc800027fe4ff */
[----:B------:R-:W-:Y:S01]  /*23f0*/  ISETP.GE.U32.AND.EX P6, PT, R14, UR5, PT, P6 ;  /* 0x000000050e007c0c */ /* 0x000fe2000bfc6160 */
[----:B--2---:R-:W-:Y:S01]  /*2400*/  @!P0 STG.E desc[UR6][R2.64], R13 ;  /* 0x0000000d02008986 */ /* 0x004fe2000c101906 */
[----:B------:R-:W-:Y:S02]  /*2410*/  ISETP.GE.U32.AND P0, PT, R8, UR4, PT ;  /* 0x0000000408007c0c */ /* 0x000fe4000bf06070 */
[C---:B------:R-:W-:Y:S01]  /*2420*/  IADD3 R8, P2, PT, R7.reuse, -0x10, RZ ;  /* 0xfffffff007087810 */ /* 0x040fe20007f5e0ff */
[----:B---3--:R0:W-:Y:S01]  /*2430*/  @!P1 STG.E desc[UR8][R2.64+0x20], R21 ;  /* 0x0000201502009986 */ /* 0x0081e2000c101908 */
[----:B------:R-:W-:Y:S02]  /*2440*/  IADD3 R10, P1, PT, R7, -0x18, RZ ;  /* 0xffffffe8070a7810 */ /* 0x000fe40007f3e0ff */
[----:B------:R-:W-:Y:S02]  /*2450*/  ISETP.GE.U32.AND.EX P0, PT, R12, UR5, PT, P0 ;  /* 0x000000050c007c0c */ /* 0x000fe4000bf06100 */
[----:B------:R-:W-:-:S02]  /*2460*/  ISETP.GE.U32.AND P4, PT, R10, UR4, PT ;  /* 0x000000040a007c0c */ /* 0x000fc4000bf86070 */
[----:B------:R-:W-:Y:S02]  /*2470*/  ISETP.GE.U32.AND P3, PT, R8, UR4, PT ;  /* 0x0000000408007c0c */ /* 0x000fe4000bf66070 */
[C---:B------:R-:W-:Y:S02]  /*2480*/  IADD3.X R10, PT, PT, R19.reuse, -0x1, RZ, P1, !PT ;  /* 0xffffffff130a7810 */ /* 0x040fe40000ffe4ff */
[----:B------:R-:W-:Y:S01]  /*2490*/  IADD3.X R15, PT, PT, R19, -0x1, RZ, P2, !PT ;  /* 0xffffffff130f7810 */ /* 0x000fe200017fe4ff */
[----:B0-----:R-:W2:Y:S01]  /*24a0*/  @!P6 LDL R21, [R6+-0x14] ;  /* 0xffffec000615e983 */ /* 0x001ea20000100800 */
[C---:B------:R-:W-:Y:S02]  /*24b0*/  IADD3 R8, P1, PT, R7.reuse, -0x8, RZ ;  /* 0xfffffff807087810 */ /* 0x040fe40007f3e0ff */
[----:B------:R-:W-:Y:S02]  /*24c0*/  IADD3 R13, P2, PT, R7, 0x8, RZ ;  /* 0x00000008070d7810 */ /* 0x000fe40007f5e0ff */
[----:B------:R-:W-:-:S02]  /*24d0*/  IADD3.X R14, PT, PT, R19, -0x1, RZ, P1, !PT ;  /* 0xffffffff130e7810 */ /* 0x000fc40000ffe4ff */
[----:B------:R-:W-:Y:S02]  /*24e0*/  ISETP.GE.U32.AND.EX P3, PT, R15, UR5, PT, P3 ;  /* 0x000000050f007c0c */ /* 0x000fe4000bf66130 */
[----:B------:R-:W-:Y:S01]  /*24f0*/  ISETP.GE.U32.AND P1, PT, R8, UR4, PT ;  /* 0x0000000408007c0c */ /* 0x000fe2000bf26070 */
[----:B------:R-:W3:Y:S01]  /*2500*/  @!P5 LDL R15, [R6+-0x18] ;  /* 0xffffe800060fd983 */ /* 0x000ee20000100800 */
[----:B------:R-:W-:Y:S01]  /*2510*/  IMAD.X R8, RZ, RZ, R19, P2 ;  /* 0x000000ffff087224 */ /* 0x000fe200010e0613 */
[----:B------:R-:W-:Y:S02]  /*2520*/  ISETP.GE.U32.AND P2, PT, R13, UR4, PT ;  /* 0x000000040d007c0c */ /* 0x000fe4000bf46070 */
[----:B------:R-:W-:Y:S01]  /*2530*/  ISETP.GE.U32.AND.EX P4, PT, R10, UR5, PT, P4 ;  /* 0x000000050a007c0c */ /* 0x000fe2000bf86140 */
[----:B------:R-:W4:Y:S01]  /*2540*/  @!P0 LDL R13, [R6+-0x10] ;  /* 0xfffff000060d8983 */ /* 0x000f220000100800 */
[----:B------:R-:W-:Y:S02]  /*2550*/  ISETP.GE.U32.AND.EX P1, PT, R14, UR5, PT, P1 ;  /* 0x000000050e007c0c */ /* 0x000fe4000bf26110 */
[----:B------:R-:W-:-:S02]  /*2560*/  ISETP.GE.U32.AND.EX P2, PT, R8, UR5, PT, P2 ;  /* 0x0000000508007c0c */ /* 0x000fc4000bf46120 */
[----:B------:R-:W5:Y:S07]  /*2570*/  @!P3 LDL R25, [R6+-0x8] ;  /* 0xfffff8000619b983 */ /* 0x000f6e0000100800 */
[----:B------:R-:W5:Y:S04]  /*2580*/  @!P4 LDL R23, [R6+-0xc] ;  /* 0xfffff4000617c983 */ /* 0x000f680000100800 */
[----:B------:R-:W5:Y:S04]  /*2590*/  @!P1 LDL R27, [R6+-0x4] ;  /* 0xfffffc00061b9983 */ /* 0x000f680000100800 */
[----:B------:R-:W5:Y:S01]  /*25a0*/  @!P2 LDL R29, [R6+0x4] ;  /* 0x00000400061da983 */ /* 0x000f620000100800 */
[----:B------:R-:W-:-:S02]  /*25b0*/  @!P5 R2UR UR6, R4 ;  /* 0x000000000406d2ca */ /* 0x000fc400000e0000 */
[C---:B------:R-:W-:Y:S02]  /*25c0*/  @!P5 R2UR UR7, R5.reuse ;  /* 0x000000000507d2ca */ /* 0x040fe400000e0000 */
[C---:B------:R-:W-:Y:S02]  /*25d0*/  @!P0 R2UR UR10, R4.reuse ;  /* 0x00000000040a82ca */ /* 0x040fe400000e0000 */
[C---:B------:R-:W-:Y:S02]  /*25e0*/  @!P0 R2UR UR11, R5.reuse ;  /* 0x00000000050b82ca */ /* 0x040fe400000e0000 */
[C---:B------:R-:W-:Y:S02]  /*25f0*/  @!P6 R2UR UR8, R4.reuse ;  /* 0x000000000408e2ca */ /* 0x040fe400000e0000 */
[----:B------:R-:W-:Y:S02]  /*2600*/  @!P6 R2UR UR9, R5 ;  /* 0x000000000509e2ca */ /* 0x000fe400000e0000 */
[----:B------:R-:W-:-:S02]  /*2610*/  @!P3 R2UR UR14, R4 ;  /* 0x00000000040eb2ca */ /* 0x000fc400000e0000 */
[C---:B------:R-:W-:Y:S02]  /*2620*/  @!P3 R2UR UR15, R5.reuse ;  /* 0x00000000050fb2ca */ /* 0x040fe400000e0000 */
[C---:B------:R-:W-:Y:S02]  /*2630*/  @!P4 R2UR UR12, R4.reuse ;  /* 0x00000000040cc2ca */ /* 0x040fe400000e0000 */
[C---:B------:R-:W-:Y:S02]  /*2640*/  @!P4 R2UR UR13, R5.reuse ;  /* 0x00000000050dc2ca */ /* 0x040fe400000e0000 */
[C---:B------:R-:W-:Y:S02]  /*2650*/  @!P1 R2UR UR16, R4.reuse ;  /* 0x00000000041092ca */ /* 0x040fe400000e0000 */
[----:B------:R-:W-:Y:S02]  /*2660*/  @!P1 R2UR UR17, R5 ;  /* 0x00000000051192ca */ /* 0x000fe400000e0000 */
[----:B------:R-:W-:-:S02]  /*2670*/  @!P2 R2UR UR18, R4 ;  /* 0x000000000412a2ca */ /* 0x000fc400000e0000 */
[----:B------:R-:W-:Y:S01]  /*2680*/  @!P2 R2UR UR19, R5 ;  /* 0x000000000513a2ca */ /* 0x000fe200000e0000 */
[----:B---3--:R0:W-:Y:S01]  /*2690*/  @!P5 STG.E desc[UR6][R2.64+0x40], R15 ;  /* 0x0000400f0200d986 */ /* 0x0081e2000c101906 */
[----:B------:R-:W-:-:S03]  /*26a0*/  IADD3 R10, P5, PT, R7, 0x10, RZ ;  /* 0x00000010070a7810 */ /* 0x000fc60007fbe0ff */
[----:B----4-:R1:W-:Y:S01]  /*26b0*/  @!P0 STG.E desc[UR10][R2.64+0x80], R13 ;  /* 0x0000800d02008986 */ /* 0x0103e2000c10190a */
[----:B------:R-:W-:Y:S01]  /*26c0*/  ISETP.GE.U32.AND P0, PT, R10, UR4, PT ;  /* 0x000000040a007c0c */ /* 0x000fe2000bf06070 */
[----:B0-----:R-:W-:Y:S02]  /*26d0*/  IMAD.X R15, RZ, RZ, R19, P5 ;  /* 0x000000ffff0f7224 */ /* 0x001fe400028e0613 */
[----:B--2---:R0:W-:Y:S01]  /*26e0*/  @!P6 STG.E desc[UR8][R2.64+0x60], R21 ;  /* 0x000060150200e986 */ /* 0x0041e2000c101908 */
[----:B------:R-:W-:Y:S02]  /*26f0*/  IADD3 R8, P6, PT, R7, 0x18, RZ ;  /* 0x0000001807087810 */ /* 0x000fe40007fde0ff */
[----:B------:R-:W-:Y:S01]  /*2700*/  ISETP.GE.U32.AND.EX P0, PT, R15, UR5, PT, P0 ;  /* 0x000000050f007c0c */ /* 0x000fe2000bf06100 */
[----:B-----5:R-:W-:Y:S01]  /*2710*/  @!P3 STG.E desc[UR14][R2.64+0xc0], R25 ;  /* 0x0000c0190200b986 */ /* 0x020fe2000c10190e */
[----:B------:R-:W-:-:S03]  /*2720*/  IADD3 R10, P3, PT, R7, 0x20, RZ ;  /* 0x00000020070a7810 */ /* 0x000fc60007f7e0ff */
[----:B------:R-:W-:Y:S01]  /*2730*/  @!P4 STG.E desc[UR12][R2.64+0xa0], R23 ;  /* 0x0000a0170200c986 */ /* 0x000fe2000c10190c */
[----:B------:R-:W-:Y:S01]  /*2740*/  ISETP.GE.U32.AND P4, PT, R8, UR4, PT ;  /* 0x0000000408007c0c */ /* 0x000fe2000bf86070 */
[----:B------:R-:W-:Y:S02]  /*2750*/  IMAD.X R14, RZ, RZ, R19, P6 ;  /* 0x000000ffff0e7224 */ /* 0x000fe400030e0613 */
[----:B------:R2:W-:Y:S01]  /*2760*/  @!P1 STG.E desc[UR16][R2.64+0xe0], R27 ;  /* 0x0000e01b02009986 */ /* 0x0005e2000c101910 */
[----:B------:R-:W-:-:S03]  /*2770*/  IADD3 R8, P1, PT, R7, 0x28, RZ ;  /* 0x0000002807087810 */ /* 0x000fc60007f3e0ff */
[----:B------:R3:W-:Y:S01]  /*2780*/  @!P2 STG.E desc[UR18][R2.64+0x120], R29 ;  /* 0x0001201d0200a986 */ /* 0x0007e2000c101912 */
[----:B------:R-:W-:Y:S02]  /*2790*/  ISETP.GE.U32.AND P2, PT, R10, UR4, PT ;  /* 0x000000040a007c0c */ /* 0x000fe4000bf46070 */
[C---:B------:R-:W-:Y:S01]  /*27a0*/  IADD3 R10, P6, PT, R7.reuse, 0x30, RZ ;  /* 0x00000030070a7810 */ /* 0x040fe20007fde0ff */
[--C-:B-1----:R-:W-:Y:S01]  /*27b0*/  IMAD.X R13, RZ, RZ, R19.reuse, P3 ;  /* 0x000000ffff0d7224 */ /* 0x102fe200018e0613 */
[----:B------:R-:W-:Y:S01]  /*27c0*/  ISETP.GE.U32.AND P5, PT, R8, UR4, PT ;  /* 0x0000000408007c0c */ /* 0x000fe2000bfa6070 */
[--C-:B------:R-:W-:Y:S01]  /*27d0*/  IMAD.X R12, RZ, RZ, R19.reuse, P1 ;  /* 0x000000ffff0c7224 */ /* 0x100fe200008e0613 */
[C---:B------:R-:W-:Y:S01]  /*27e0*/  IADD3 R8, P3, PT, R7.reuse, 0x38, RZ ;  /* 0x0000003807087810 */ /* 0x040fe20007f7e0ff */
[----:B0-----:R-:W4:Y:S01]  /*27f0*/  @!P0 LDL R21, [R6+0x8] ;  /* 0x0000080006158983 */ /* 0x001f220000100800 */
[----:B------:R-:W-:Y:S01]  /*2800*/  ISETP.GE.U32.AND P1, PT, R10, UR4, PT ;  /* 0x000000040a007c0c */ /* 0x000fe2000bf26070 */
[--C-:B------:R-:W-:Y:S01]  /*2810*/  IMAD.X R10, RZ, RZ, R19.reuse, P6 ;  /* 0x000000ffff0a7224 */ /* 0x100fe200030e0613 */
[----:B------:R-:W-:Y:S01]  /*2820*/  ISETP.GE.U32.AND P6, PT, R8, UR4, PT ;  /* 0x0000000408007c0c */ /* 0x000fe2000bfc6070 */
[----:B------:R-:W-:Y:S01]  /*2830*/  IMAD.X R8, RZ, RZ, R19, P3 ;  /* 0x000000ffff087224 */ /* 0x000fe200018e0613 */
[----:B------:R-:W-:-:S02]  /*2840*/  ISETP.GE.U32.AND P3, PT, R7, UR4, PT ;  /* 0x0000000407007c0c */ /* 0x000fc4000bf66070 */
[----:B------:R-:W-:Y:S02]  /*2850*/  ISETP.GE.U32.AND.EX P1, PT, R10, UR5, PT, P1 ;  /* 0x000000050a007c0c */ /* 0x000fe4000bf26110 */
[----:B------:R-:W-:Y:S02]  /*2860*/  ISETP.GE.U32.AND.EX P4, PT, R14, UR5, PT, P4 ;  /* 0x000000050e007c0c */ /* 0x000fe4000bf86140 */
[----:B------:R-:W-:Y:S02]  /*2870*/  ISETP.GE.U32.AND.EX P2, PT, R13, UR5, PT, P2 ;  /* 0x000000050d007c0c */ /* 0x000fe4000bf46120 */
[----:B------:R-:W-:Y:S02]  /*2880*/  ISETP.GE.U32.AND.EX P5, PT, R12, UR5, PT, P5 ;  /* 0x000000050c007c0c */ /* 0x000fe4000bfa6150 */
[----:B------:R-:W-:Y:S02]  /*2890*/  ISETP.GE.U32.AND.EX P3, PT, R19, UR5, PT, P3 ;  /* 0x0000000513007c0c */ /* 0x000fe4000bf66130 */
[----:B------:R-:W-:-:S03]  /*28a0*/  ISETP.GE.U32.AND.EX P6, PT, R8, UR5, PT, P6 ;  /* 0x0000000508007c0c */ /* 0x000fc6000bfc6160 */
[----:B--2---:R-:W2:Y:S04]  /*28b0*/  @!P1 LDL R27, [R6+0x18] ;  /* 0x00001800061b9983 */ /* 0x004ea80000100800 */
[----:B------:R-:W5:Y:S04]  /*28c0*/  @!P4 LDL R23, [R6+0xc] ;  /* 0x00000c000617c983 */ /* 0x000f680000100800 */
[----:B------:R-:W5:Y:S04]  /*28d0*/  @!P2 LDL R15, [R6+0x10] ;  /* 0x00001000060fa983 */ /* 0x000f680000100800 */
[----:B------:R-:W5:Y:S04]  /*28e0*/  @!P5 LDL R25, [R6+0x14] ;  /* 0x000014000619d983 */ /* 0x000f680000100800 */
[----:B------:R-:W5:Y:S04]  /*28f0*/  @!P3 LDL R13, [R6] ;  /* 0x00000000060db983 */ /* 0x000f680000100800 */
[----:B---3--:R0:W3:Y:S01]  /*2900*/  @!P6 LDL R29, [R6+0x1c] ;  /* 0x00001c00061de983 */ /* 0x0080e20000100800 */
        /* <DEDUP_REMOVED lines=14> */
[----:B0-----:R-:W-:Y:S01]  /*29f0*/  VIADD R6, R6, 0x40 ;  /* 0x0000004006067836 */ /* 0x001fe20000000000 */
[----:B----4-:R1:W-:Y:S01]  /*2a00*/  @!P0 STG.E desc[UR6][R2.64+0x140], R21 ;  /* 0x0001401502008986 */ /* 0x0103e2000c101906 */
[----:B------:R-:W-:-:S05]  /*2a10*/  IADD3 R11, P0, PT, R11, 0x200, RZ ;  /* 0x000002000b0b7810 */ /* 0x000fca0007f1e0ff */
[----:B------:R-:W-:Y:S01]  /*2a20*/  IMAD.X R9, RZ, RZ, R9, P0 ;  /* 0x000000ffff097224 */ /* 0x000fe200000e0609 */
[----:B------:R-:W-:-:S04]  /*2a30*/  ISETP.NE.U32.AND P0, PT, R11, 0x1000000, PT ;  /* 0x010000000b00780c */ /* 0x000fc80003f05070 */
[----:B------:R-:W-:Y:S01]  /*2a40*/  ISETP.NE.AND.EX P0, PT, R9, RZ, PT, P0 ;  /* 0x000000ff0900720c */ /* 0x000fe20003f05300 */
[----:B--2---:R1:W-:Y:S01]  /*2a50*/  @!P1 STG.E desc[UR14][R2.64+0x1c0], R27 ;  /* 0x0001c01b02009986 */ /* 0x0043e2000c10190e */
[----:B------:R-:W-:-:S03]  /*2a60*/  IADD3 R7, P1, PT, R7, 0x80, RZ ;  /* 0x0000008007077810 */ /* 0x000fc60007f3e0ff */
[----:B-----5:R1:W-:Y:S04]  /*2a70*/  @!P4 STG.E desc[UR8][R2.64+0x160], R23 ;  /* 0x000160170200c986 */ /* 0x0203e8000c101908 */
[----:B------:R1:W-:Y:S01]  /*2a80*/  @!P2 STG.E desc[UR10][R2.64+0x180], R15 ;  /* 0x0001800f0200a986 */ /* 0x0003e2000c10190a */
[----:B------:R-:W-:-:S03]  /*2a90*/  IMAD.X R19, RZ, RZ, R19, P1 ;  /* 0x000000ffff137224 */ /* 0x000fc600008e0613 */
[----:B------:R1:W-:Y:S04]  /*2aa0*/  @!P5 STG.E desc[UR12][R2.64+0x1a0], R25 ;  /* 0x0001a0190200d986 */ /* 0x0003e8000c10190c */
[----:B------:R1:W-:Y:S04]  /*2ab0*/  @!P3 STG.E desc[UR4][R2.64+0x100], R13 ;  /* 0x0001000d0200b986 */ /* 0x0003e8000c101904 */
[----:B---3--:R1:W-:Y:S01]  /*2ac0*/  @!P6 STG.E desc[UR16][R2.64+0x1e0], R29 ;  /* 0x0001e01d0200e986 */ /* 0x0083e2000c101910 */
[----:B------:R-:W-:Y:S05]  /*2ad0*/  @P0 BRA `(.L_x_21) ;  /* 0xfffffff400dc0947 */ /* 0x000fea000383ffff */
[----:B------:R-:W-:Y:S05]  /*2ae0*/  BSYNC.RECONVERGENT B0 ;  /* 0x0000000000007941 */ /* 0x000fea0003800200 */
.L_x_20:
[----:B------:R-:W-:Y:S01]  /*2af0*/  MOV R0, 0x8 ;  /* 0x0000000800007802 */ /* 0x000fe20000000f00 */
[----:B------:R-:W-:Y:S02]  /*2b00*/  IMAD.MOV.U32 R4, RZ, RZ, R17 ;  /* 0x000000ffff047224 */ /* 0x000fe400078e0011 */
[----:B------:R-:W-:Y:S01]  /*2b10*/  IMAD.MOV.U32 R5, RZ, RZ, R16 ;  /* 0x000000ffff057224 */ /* 0x000fe200078e0010 */
[----:B-1----:R0:W1:Y:S06]  /*2b20*/  LDC.64 R2, c[0x4][R0] ;  /* 0x0100000000027b82 */ /* 0x00206c0000000a00 */
[----:B------:R-:W-:-:S07]  /*2b30*/  LEPC R20, `(.L_x_22) ;  /* 0x000000001014794e */ /* 0x000fce0000000000 */
[----:B01----:R-:W-:Y:S05]  /*2b40*/  CALL.ABS.NOINC R2 ;  /* 0x0000000002007343 */ /* 0x003fea0003c00000 */
.L_x_22:
[----:B------:R-:W-:Y:S05]  /*2b50*/  EXIT ;  /* 0x000000000000794d */ /* 0x000fea0003800000 */
.L_x_23:
[----:B------:R-:W-:-:S00]  /*2b60*/  BRA `(.L_x_23) ;  /* 0xfffffffc00fc7947 */ /* 0x000fc0000383ffff */
[----:B------:R-:W-:-:S00]  /*2b70*/  NOP ;  /* 0x0000000000007918 */ /* 0x000fc00000000000 */
        /* <DEDUP_REMOVED lines=8> */
.L_x_24:


//--------------------- .nv.global.init           --------------------------
	.section	.nv.global.init,"aw",@progbits
.nv.global.init:
	.type		$str,@object
	.size		$str,($str$1 - $str)
$str:
        /*0000*/ 	.byte	0x25, 0x64, 0x20, 0x00
	.type		$str$1,@object
	.size		$str$1,($str$2 - $str$1)
$str$1:
        /*0004*/ 	.byte	0x6c, 0x65, 0x6e, 0x67, 0x74, 0x68, 0x20, 0x3d, 0x3d, 0x20, 0x31, 0x75, 0x6c, 0x3c, 0x3c, 0x6c
        /*0014*/ 	.byte	0x6f, 0x67, 0x5f, 0x6d, 0x00
	.type		$str$2,@object
	.size		$str$2,(__unnamed_1 - $str$2)
$str$2:
        /*0019*/ 	.byte	0x2f, 0x74, 0x6d, 0x70, 0x2f, 0x73, 0x61, 0x73, 0x73, 0x5f, 0x63, 0x75, 0x5f, 0x68, 0x71, 0x6f
        /*0029*/ 	.byte	0x71, 0x6e, 0x7a, 0x69, 0x31, 0x2f, 0x6b, 0x2e, 0x63, 0x75, 0x00
	.type		__unnamed_1,@object
	.size		__unnamed_1,(.L_2 - __unnamed_1)
__unnamed_1:
        /*0034*/ 	.byte	0x76, 0x6f, 0x69, 0x64, 0x20, 0x63, 0x75, 0x64, 0x61, 0x5f, 0x66, 0x66, 0x74, 0x28, 0x46, 0x69
        /*0044*/ 	.byte	0x65, 0x6c, 0x64, 0x54, 0x20, 0x2a, 0x2c, 0x20, 0x75, 0x6e, 0x73, 0x69, 0x67, 0x6e, 0x65, 0x64
        /*0054*/ 	.byte	0x20, 0x6c, 0x6f, 0x6e, 0x67, 0x29, 0x20, 0x5b, 0x77, 0x69, 0x74, 0x68, 0x20, 0x46, 0x69, 0x65
        /*0064*/ 	.byte	0x6c, 0x64, 0x54, 0x20, 0x3d, 0x20, 0x69, 0x6e, 0x74, 0x5d, 0x00
.L_2:


//--------------------- .nv.shared.reserved.0     --------------------------
	.section	.nv.shared.reserved.0,"aw",@nobits
	.weak		__nv_reservedSMEM_offset_0_alias
	.size		__nv_reservedSMEM_offset_0_alias, 0, 64
	.other		__nv_reservedSMEM_offset_0_alias,@"STO_CUDA_RESERVED_SHARED STV_DEFAULT"
__nv_reservedSMEM_offset_0_alias:
	.zero		0
	.zero		64


//--------------------- .nv.constant0._Z8cuda_fftIiEvPT_m --------------------------
	.section	.nv.constant0._Z8cuda_fftIiEvPT_m,"a",@progbits
	.sectionflags	@""
	.align	4
.nv.constant0._Z8cuda_fftIiEvPT_m:
	.zero		912


//--------------------- SYMBOLS --------------------------

	.type		.nv.reservedSmem.offset0,@object
	.size		.nv.reservedSmem.offset0,0x4
	.type		vprintf,@function
	.type		free,@function
	.type		__assertfail,@function
